//
// Generated by NVIDIA NVVM Compiler
//
// Compiler Build ID: CL-36424714
// Cuda compilation tools, release 13.0, V13.0.88
// Based on NVVM 20.0.0
//

.version 9.0
.target sm_100
.address_size 64

	// .globl	_Z17kernel_dotproductPxS_S_x
.extern .shared .align 16 .b8 sadata[];
.extern .shared .align 16 .b8 sdata[];

.visible .entry _Z17kernel_dotproductPxS_S_x(
	.param .u64 .ptr .align 1 _Z17kernel_dotproductPxS_S_x_param_0,
	.param .u64 .ptr .align 1 _Z17kernel_dotproductPxS_S_x_param_1,
	.param .u64 .ptr .align 1 _Z17kernel_dotproductPxS_S_x_param_2,
	.param .u64 _Z17kernel_dotproductPxS_S_x_param_3
)
{
	.reg .pred 	%p<7>;
	.reg .b32 	%r<20>;
	.reg .b64 	%rd<22>;

	ld.param.u64 	%rd2, [_Z17kernel_dotproductPxS_S_x_param_0];
	ld.param.u64 	%rd3, [_Z17kernel_dotproductPxS_S_x_param_1];
	ld.param.u64 	%rd4, [_Z17kernel_dotproductPxS_S_x_param_2];
	ld.param.u64 	%rd5, [_Z17kernel_dotproductPxS_S_x_param_3];
	mov.b32 	%r18, 1;
	mov.u32 	%r1, %ntid.x;
$L__BB0_1:
	mov.u32 	%r2, %r18;
	setp.lt.s32 	%p1, %r2, %r1;
	shl.b32 	%r18, %r2, 1;
	@%p1 bra 	$L__BB0_1;
	mov.u32 	%r4, %tid.x;
	mov.u32 	%r5, %ctaid.x;
	mad.lo.s32 	%r10, %r2, %r5, %r4;
	cvt.u64.u32 	%rd1, %r10;
	shl.b32 	%r11, %r4, 3;
	mov.u32 	%r12, sadata;
	add.s32 	%r6, %r12, %r11;
	mov.b64 	%rd6, 0;
	st.shared.u64 	[%r6], %rd6;
	setp.le.s64 	%p2, %rd5, %rd1;
	@%p2 bra 	$L__BB0_4;
	cvta.to.global.u64 	%rd7, %rd2;
	shl.b64 	%rd8, %rd1, 3;
	add.s64 	%rd9, %rd7, %rd8;
	ld.global.u64 	%rd10, [%rd9];
	cvta.to.global.u64 	%rd11, %rd3;
	add.s64 	%rd12, %rd11, %rd8;
	ld.global.u64 	%rd13, [%rd12];
	mul.lo.s64 	%rd14, %rd13, %rd10;
	st.shared.u64 	[%r6], %rd14;
$L__BB0_4:
	bar.sync 	0;
	setp.lt.u32 	%p3, %r2, 2;
	@%p3 bra 	$L__BB0_9;
	mov.b32 	%r19, 1;
$L__BB0_6:
	shl.b32 	%r8, %r19, 1;
	add.s32 	%r14, %r8, -1;
	and.b32  	%r15, %r14, %r4;
	setp.ne.s32 	%p4, %r15, 0;
	@%p4 bra 	$L__BB0_8;
	shl.b32 	%r16, %r19, 3;
	add.s32 	%r17, %r6, %r16;
	ld.shared.u64 	%rd15, [%r17];
	ld.shared.u64 	%rd16, [%r6];
	add.s64 	%rd17, %rd16, %rd15;
	st.shared.u64 	[%r6], %rd17;
$L__BB0_8:
	bar.sync 	0;
	setp.lt.u32 	%p5, %r8, %r2;
	mov.u32 	%r19, %r8;
	@%p5 bra 	$L__BB0_6;
$L__BB0_9:
	setp.ne.s32 	%p6, %r4, 0;
	@%p6 bra 	$L__BB0_11;
	ld.shared.u64 	%rd18, [sadata];
	cvta.to.global.u64 	%rd19, %rd4;
	mul.wide.u32 	%rd20, %r5, 8;
	add.s64 	%rd21, %rd19, %rd20;
	st.global.u64 	[%rd21], %rd18;
$L__BB0_11:
	ret;

}
	// .globl	_Z18kernel_dotproduct2ILj64EEvPxS0_S0_x
.visible .entry _Z18kernel_dotproduct2ILj64EEvPxS0_S0_x(
	.param .u64 .ptr .align 1 _Z18kernel_dotproduct2ILj64EEvPxS0_S0_x_param_0,
	.param .u64 .ptr .align 1 _Z18kernel_dotproduct2ILj64EEvPxS0_S0_x_param_1,
	.param .u64 .ptr .align 1 _Z18kernel_dotproduct2ILj64EEvPxS0_S0_x_param_2,
	.param .u64 _Z18kernel_dotproduct2ILj64EEvPxS0_S0_x_param_3
)
{
	.reg .pred 	%p<13>;
	.reg .b32 	%r<18>;
	.reg .b64 	%rd<58>;

	ld.param.u64 	%rd11, [_Z18kernel_dotproduct2ILj64EEvPxS0_S0_x_param_0];
	ld.param.u64 	%rd12, [_Z18kernel_dotproduct2ILj64EEvPxS0_S0_x_param_1];
	ld.param.u64 	%rd9, [_Z18kernel_dotproduct2ILj64EEvPxS0_S0_x_param_2];
	ld.param.u64 	%rd10, [_Z18kernel_dotproduct2ILj64EEvPxS0_S0_x_param_3];
	cvta.to.global.u64 	%rd1, %rd12;
	cvta.to.global.u64 	%rd2, %rd11;
	mov.b32 	%r17, 1;
	mov.u32 	%r1, %ntid.x;
$L__BB1_1:
	mov.u32 	%r2, %r17;
	setp.lt.s32 	%p1, %r2, %r1;
	shl.b32 	%r17, %r2, 1;
	@%p1 bra 	$L__BB1_1;
	mov.u32 	%r4, %tid.x;
	mov.u32 	%r5, %ctaid.x;
	mul.lo.s32 	%r8, %r5, %r2;
	shl.b32 	%r9, %r8, 1;
	add.s32 	%r10, %r9, %r4;
	cvt.u64.u32 	%rd3, %r10;
	shl.b32 	%r11, %r4, 3;
	mov.u32 	%r12, sdata;
	add.s32 	%r6, %r12, %r11;
	mov.b64 	%rd13, 0;
	st.shared.u64 	[%r6], %rd13;
	cvt.u64.u32 	%rd4, %r2;
	add.s64 	%rd14, %rd3, %rd4;
	setp.ge.s64 	%p2, %rd14, %rd10;
	@%p2 bra 	$L__BB1_4;
	shl.b64 	%rd21, %rd3, 3;
	add.s64 	%rd22, %rd2, %rd21;
	ld.global.u64 	%rd23, [%rd22];
	add.s64 	%rd24, %rd1, %rd21;
	ld.global.u64 	%rd25, [%rd24];
	mul.lo.s64 	%rd26, %rd25, %rd23;
	shl.b64 	%rd27, %rd4, 3;
	add.s64 	%rd28, %rd22, %rd27;
	ld.global.u64 	%rd29, [%rd28];
	add.s64 	%rd30, %rd24, %rd27;
	ld.global.u64 	%rd31, [%rd30];
	mad.lo.s64 	%rd32, %rd31, %rd29, %rd26;
	st.shared.u64 	[%r6], %rd32;
	bra.uni 	$L__BB1_6;
$L__BB1_4:
	setp.le.s64 	%p3, %rd10, %rd3;
	@%p3 bra 	$L__BB1_6;
	shl.b64 	%rd15, %rd3, 3;
	add.s64 	%rd16, %rd2, %rd15;
	ld.global.u64 	%rd17, [%rd16];
	add.s64 	%rd18, %rd1, %rd15;
	ld.global.u64 	%rd19, [%rd18];
	mul.lo.s64 	%rd20, %rd19, %rd17;
	st.shared.u64 	[%r6], %rd20;
$L__BB1_6:
	bar.sync 	0;
	shr.u32 	%r13, %r2, 1;
	cvt.u64.u32 	%rd57, %r13;
	setp.lt.u32 	%p4, %r2, 66;
	cvt.u64.u32 	%rd6, %r4;
	add.s64 	%rd33, %rd57, %rd6;
	setp.ge.s64 	%p5, %rd33, %rd10;
	or.pred  	%p6, %p4, %p5;
	@%p6 bra 	$L__BB1_10;
$L__BB1_7:
	setp.le.u64 	%p7, %rd57, %rd6;
	@%p7 bra 	$L__BB1_9;
	cvt.u32.u64 	%r14, %rd57;
	shl.b32 	%r15, %r14, 3;
	add.s32 	%r16, %r6, %r15;
	ld.shared.u64 	%rd35, [%r16];
	ld.shared.u64 	%rd36, [%r6];
	add.s64 	%rd37, %rd36, %rd35;
	st.shared.u64 	[%r6], %rd37;
$L__BB1_9:
	bar.sync 	0;
	shr.u64 	%rd8, %rd57, 1;
	setp.gt.u64 	%p8, %rd57, 65;
	add.s64 	%rd39, %rd8, %rd6;
	setp.lt.s64 	%p9, %rd39, %rd10;
	and.pred  	%p10, %p8, %p9;
	mov.u64 	%rd57, %rd8;
	@%p10 bra 	$L__BB1_7;
$L__BB1_10:
	setp.gt.u32 	%p11, %r4, 31;
	@%p11 bra 	$L__BB1_13;
	ld.shared.u64 	%rd40, [%r6+256];
	ld.shared.u64 	%rd41, [%r6];
	add.s64 	%rd42, %rd41, %rd40;
	ld.shared.u64 	%rd43, [%r6+128];
	add.s64 	%rd44, %rd43, %rd42;
	ld.shared.u64 	%rd45, [%r6+64];
	add.s64 	%rd46, %rd45, %rd44;
	ld.shared.u64 	%rd47, [%r6+32];
	add.s64 	%rd48, %rd47, %rd46;
	ld.shared.u64 	%rd49, [%r6+16];
	add.s64 	%rd50, %rd49, %rd48;
	ld.shared.u64 	%rd51, [%r6+8];
	add.s64 	%rd52, %rd51, %rd50;
	st.shared.u64 	[%r6], %rd52;
	setp.ne.s32 	%p12, %r4, 0;
	@%p12 bra 	$L__BB1_13;
	ld.shared.u64 	%rd53, [sdata];
	cvta.to.global.u64 	%rd54, %rd9;
	mul.wide.u32 	%rd55, %r5, 8;
	add.s64 	%rd56, %rd54, %rd55;
	st.global.u64 	[%rd56], %rd53;
$L__BB1_13:
	ret;

}
	// .globl	_Z18kernel_dotproduct2ILj128EEvPxS0_S0_x
.visible .entry _Z18kernel_dotproduct2ILj128EEvPxS0_S0_x(
	.param .u64 .ptr .align 1 _Z18kernel_dotproduct2ILj128EEvPxS0_S0_x_param_0,
	.param .u64 .ptr .align 1 _Z18kernel_dotproduct2ILj128EEvPxS0_S0_x_param_1,
	.param .u64 .ptr .align 1 _Z18kernel_dotproduct2ILj128EEvPxS0_S0_x_param_2,
	.param .u64 _Z18kernel_dotproduct2ILj128EEvPxS0_S0_x_param_3
)
{
	.reg .pred 	%p<13>;
	.reg .b32 	%r<18>;
	.reg .b64 	%rd<58>;

	ld.param.u64 	%rd11, [_Z18kernel_dotproduct2ILj128EEvPxS0_S0_x_param_0];
	ld.param.u64 	%rd12, [_Z18kernel_dotproduct2ILj128EEvPxS0_S0_x_param_1];
	ld.param.u64 	%rd9, [_Z18kernel_dotproduct2ILj128EEvPxS0_S0_x_param_2];
	ld.param.u64 	%rd10, [_Z18kernel_dotproduct2ILj128EEvPxS0_S0_x_param_3];
	cvta.to.global.u64 	%rd1, %rd12;
	cvta.to.global.u64 	%rd2, %rd11;
	mov.b32 	%r17, 1;
	mov.u32 	%r1, %ntid.x;
$L__BB2_1:
	mov.u32 	%r2, %r17;
	setp.lt.s32 	%p1, %r2, %r1;
	shl.b32 	%r17, %r2, 1;
	@%p1 bra 	$L__BB2_1;
	mov.u32 	%r4, %tid.x;
	mov.u32 	%r5, %ctaid.x;
	mul.lo.s32 	%r8, %r5, %r2;
	shl.b32 	%r9, %r8, 1;
	add.s32 	%r10, %r9, %r4;
	cvt.u64.u32 	%rd3, %r10;
	shl.b32 	%r11, %r4, 3;
	mov.u32 	%r12, sdata;
	add.s32 	%r6, %r12, %r11;
	mov.b64 	%rd13, 0;
	st.shared.u64 	[%r6], %rd13;
	cvt.u64.u32 	%rd4, %r2;
	add.s64 	%rd14, %rd3, %rd4;
	setp.ge.s64 	%p2, %rd14, %rd10;
	@%p2 bra 	$L__BB2_4;
	shl.b64 	%rd21, %rd3, 3;
	add.s64 	%rd22, %rd2, %rd21;
	ld.global.u64 	%rd23, [%rd22];
	add.s64 	%rd24, %rd1, %rd21;
	ld.global.u64 	%rd25, [%rd24];
	mul.lo.s64 	%rd26, %rd25, %rd23;
	shl.b64 	%rd27, %rd4, 3;
	add.s64 	%rd28, %rd22, %rd27;
	ld.global.u64 	%rd29, [%rd28];
	add.s64 	%rd30, %rd24, %rd27;
	ld.global.u64 	%rd31, [%rd30];
	mad.lo.s64 	%rd32, %rd31, %rd29, %rd26;
	st.shared.u64 	[%r6], %rd32;
	bra.uni 	$L__BB2_6;
$L__BB2_4:
	setp.le.s64 	%p3, %rd10, %rd3;
	@%p3 bra 	$L__BB2_6;
	shl.b64 	%rd15, %rd3, 3;
	add.s64 	%rd16, %rd2, %rd15;
	ld.global.u64 	%rd17, [%rd16];
	add.s64 	%rd18, %rd1, %rd15;
	ld.global.u64 	%rd19, [%rd18];
	mul.lo.s64 	%rd20, %rd19, %rd17;
	st.shared.u64 	[%r6], %rd20;
$L__BB2_6:
	bar.sync 	0;
	shr.u32 	%r13, %r2, 1;
	cvt.u64.u32 	%rd57, %r13;
	setp.lt.u32 	%p4, %r2, 66;
	cvt.u64.u32 	%rd6, %r4;
	add.s64 	%rd33, %rd57, %rd6;
	setp.ge.s64 	%p5, %rd33, %rd10;
	or.pred  	%p6, %p4, %p5;
	@%p6 bra 	$L__BB2_10;
$L__BB2_7:
	setp.le.u64 	%p7, %rd57, %rd6;
	@%p7 bra 	$L__BB2_9;
	cvt.u32.u64 	%r14, %rd57;
	shl.b32 	%r15, %r14, 3;
	add.s32 	%r16, %r6, %r15;
	ld.shared.u64 	%rd35, [%r16];
	ld.shared.u64 	%rd36, [%r6];
	add.s64 	%rd37, %rd36, %rd35;
	st.shared.u64 	[%r6], %rd37;
$L__BB2_9:
	bar.sync 	0;
	shr.u64 	%rd8, %rd57, 1;
	setp.gt.u64 	%p8, %rd57, 65;
	add.s64 	%rd39, %rd8, %rd6;
	setp.lt.s64 	%p9, %rd39, %rd10;
	and.pred  	%p10, %p8, %p9;
	mov.u64 	%rd57, %rd8;
	@%p10 bra 	$L__BB2_7;
$L__BB2_10:
	setp.gt.u32 	%p11, %r4, 31;
	@%p11 bra 	$L__BB2_13;
	ld.shared.u64 	%rd40, [%r6+256];
	ld.shared.u64 	%rd41, [%r6];
	add.s64 	%rd42, %rd41, %rd40;
	ld.shared.u64 	%rd43, [%r6+128];
	add.s64 	%rd44, %rd43, %rd42;
	ld.shared.u64 	%rd45, [%r6+64];
	add.s64 	%rd46, %rd45, %rd44;
	ld.shared.u64 	%rd47, [%r6+32];
	add.s64 	%rd48, %rd47, %rd46;
	ld.shared.u64 	%rd49, [%r6+16];
	add.s64 	%rd50, %rd49, %rd48;
	ld.shared.u64 	%rd51, [%r6+8];
	add.s64 	%rd52, %rd51, %rd50;
	st.shared.u64 	[%r6], %rd52;
	setp.ne.s32 	%p12, %r4, 0;
	@%p12 bra 	$L__BB2_13;
	ld.shared.u64 	%rd53, [sdata];
	cvta.to.global.u64 	%rd54, %rd9;
	mul.wide.u32 	%rd55, %r5, 8;
	add.s64 	%rd56, %rd54, %rd55;
	st.global.u64 	[%rd56], %rd53;
$L__BB2_13:
	ret;

}
	// .globl	_Z18kernel_dotproduct2ILj256EEvPxS0_S0_x
.visible .entry _Z18kernel_dotproduct2ILj256EEvPxS0_S0_x(
	.param .u64 .ptr .align 1 _Z18kernel_dotproduct2ILj256EEvPxS0_S0_x_param_0,
	.param .u64 .ptr .align 1 _Z18kernel_dotproduct2ILj256EEvPxS0_S0_x_param_1,
	.param .u64 .ptr .align 1 _Z18kernel_dotproduct2ILj256EEvPxS0_S0_x_param_2,
	.param .u64 _Z18kernel_dotproduct2ILj256EEvPxS0_S0_x_param_3
)
{
	.reg .pred 	%p<13>;
	.reg .b32 	%r<18>;
	.reg .b64 	%rd<58>;

	ld.param.u64 	%rd11, [_Z18kernel_dotproduct2ILj256EEvPxS0_S0_x_param_0];
	ld.param.u64 	%rd12, [_Z18kernel_dotproduct2ILj256EEvPxS0_S0_x_param_1];
	ld.param.u64 	%rd9, [_Z18kernel_dotproduct2ILj256EEvPxS0_S0_x_param_2];
	ld.param.u64 	%rd10, [_Z18kernel_dotproduct2ILj256EEvPxS0_S0_x_param_3];
	cvta.to.global.u64 	%rd1, %rd12;
	cvta.to.global.u64 	%rd2, %rd11;
	mov.b32 	%r17, 1;
	mov.u32 	%r1, %ntid.x;
$L__BB3_1:
	mov.u32 	%r2, %r17;
	setp.lt.s32 	%p1, %r2, %r1;
	shl.b32 	%r17, %r2, 1;
	@%p1 bra 	$L__BB3_1;
	mov.u32 	%r4, %tid.x;
	mov.u32 	%r5, %ctaid.x;
	mul.lo.s32 	%r8, %r5, %r2;
	shl.b32 	%r9, %r8, 1;
	add.s32 	%r10, %r9, %r4;
	cvt.u64.u32 	%rd3, %r10;
	shl.b32 	%r11, %r4, 3;
	mov.u32 	%r12, sdata;
	add.s32 	%r6, %r12, %r11;
	mov.b64 	%rd13, 0;
	st.shared.u64 	[%r6], %rd13;
	cvt.u64.u32 	%rd4, %r2;
	add.s64 	%rd14, %rd3, %rd4;
	setp.ge.s64 	%p2, %rd14, %rd10;
	@%p2 bra 	$L__BB3_4;
	shl.b64 	%rd21, %rd3, 3;
	add.s64 	%rd22, %rd2, %rd21;
	ld.global.u64 	%rd23, [%rd22];
	add.s64 	%rd24, %rd1, %rd21;
	ld.global.u64 	%rd25, [%rd24];
	mul.lo.s64 	%rd26, %rd25, %rd23;
	shl.b64 	%rd27, %rd4, 3;
	add.s64 	%rd28, %rd22, %rd27;
	ld.global.u64 	%rd29, [%rd28];
	add.s64 	%rd30, %rd24, %rd27;
	ld.global.u64 	%rd31, [%rd30];
	mad.lo.s64 	%rd32, %rd31, %rd29, %rd26;
	st.shared.u64 	[%r6], %rd32;
	bra.uni 	$L__BB3_6;
$L__BB3_4:
	setp.le.s64 	%p3, %rd10, %rd3;
	@%p3 bra 	$L__BB3_6;
	shl.b64 	%rd15, %rd3, 3;
	add.s64 	%rd16, %rd2, %rd15;
	ld.global.u64 	%rd17, [%rd16];
	add.s64 	%rd18, %rd1, %rd15;
	ld.global.u64 	%rd19, [%rd18];
	mul.lo.s64 	%rd20, %rd19, %rd17;
	st.shared.u64 	[%r6], %rd20;
$L__BB3_6:
	bar.sync 	0;
	shr.u32 	%r13, %r2, 1;
	cvt.u64.u32 	%rd57, %r13;
	setp.lt.u32 	%p4, %r2, 66;
	cvt.u64.u32 	%rd6, %r4;
	add.s64 	%rd33, %rd57, %rd6;
	setp.ge.s64 	%p5, %rd33, %rd10;
	or.pred  	%p6, %p4, %p5;
	@%p6 bra 	$L__BB3_10;
$L__BB3_7:
	setp.le.u64 	%p7, %rd57, %rd6;
	@%p7 bra 	$L__BB3_9;
	cvt.u32.u64 	%r14, %rd57;
	shl.b32 	%r15, %r14, 3;
	add.s32 	%r16, %r6, %r15;
	ld.shared.u64 	%rd35, [%r16];
	ld.shared.u64 	%rd36, [%r6];
	add.s64 	%rd37, %rd36, %rd35;
	st.shared.u64 	[%r6], %rd37;
$L__BB3_9:
	bar.sync 	0;
	shr.u64 	%rd8, %rd57, 1;
	setp.gt.u64 	%p8, %rd57, 65;
	add.s64 	%rd39, %rd8, %rd6;
	setp.lt.s64 	%p9, %rd39, %rd10;
	and.pred  	%p10, %p8, %p9;
	mov.u64 	%rd57, %rd8;
	@%p10 bra 	$L__BB3_7;
$L__BB3_10:
	setp.gt.u32 	%p11, %r4, 31;
	@%p11 bra 	$L__BB3_13;
	ld.shared.u64 	%rd40, [%r6+256];
	ld.shared.u64 	%rd41, [%r6];
	add.s64 	%rd42, %rd41, %rd40;
	ld.shared.u64 	%rd43, [%r6+128];
	add.s64 	%rd44, %rd43, %rd42;
	ld.shared.u64 	%rd45, [%r6+64];
	add.s64 	%rd46, %rd45, %rd44;
	ld.shared.u64 	%rd47, [%r6+32];
	add.s64 	%rd48, %rd47, %rd46;
	ld.shared.u64 	%rd49, [%r6+16];
	add.s64 	%rd50, %rd49, %rd48;
	ld.shared.u64 	%rd51, [%r6+8];
	add.s64 	%rd52, %rd51, %rd50;
	st.shared.u64 	[%r6], %rd52;
	setp.ne.s32 	%p12, %r4, 0;
	@%p12 bra 	$L__BB3_13;
	ld.shared.u64 	%rd53, [sdata];
	cvta.to.global.u64 	%rd54, %rd9;
	mul.wide.u32 	%rd55, %r5, 8;
	add.s64 	%rd56, %rd54, %rd55;
	st.global.u64 	[%rd56], %rd53;
$L__BB3_13:
	ret;

}
	// .globl	_Z18kernel_dotproduct2ILj1024EEvPxS0_S0_x
.visible .entry _Z18kernel_dotproduct2ILj1024EEvPxS0_S0_x(
	.param .u64 .ptr .align 1 _Z18kernel_dotproduct2ILj1024EEvPxS0_S0_x_param_0,
	.param .u64 .ptr .align 1 _Z18kernel_dotproduct2ILj1024EEvPxS0_S0_x_param_1,
	.param .u64 .ptr .align 1 _Z18kernel_dotproduct2ILj1024EEvPxS0_S0_x_param_2,
	.param .u64 _Z18kernel_dotproduct2ILj1024EEvPxS0_S0_x_param_3
)
{
	.reg .pred 	%p<13>;
	.reg .b32 	%r<18>;
	.reg .b64 	%rd<58>;

	ld.param.u64 	%rd11, [_Z18kernel_dotproduct2ILj1024EEvPxS0_S0_x_param_0];
	ld.param.u64 	%rd12, [_Z18kernel_dotproduct2ILj1024EEvPxS0_S0_x_param_1];
	ld.param.u64 	%rd9, [_Z18kernel_dotproduct2ILj1024EEvPxS0_S0_x_param_2];
	ld.param.u64 	%rd10, [_Z18kernel_dotproduct2ILj1024EEvPxS0_S0_x_param_3];
	cvta.to.global.u64 	%rd1, %rd12;
	cvta.to.global.u64 	%rd2, %rd11;
	mov.b32 	%r17, 1;
	mov.u32 	%r1, %ntid.x;
$L__BB4_1:
	mov.u32 	%r2, %r17;
	setp.lt.s32 	%p1, %r2, %r1;
	shl.b32 	%r17, %r2, 1;
	@%p1 bra 	$L__BB4_1;
	mov.u32 	%r4, %tid.x;
	mov.u32 	%r5, %ctaid.x;
	mul.lo.s32 	%r8, %r5, %r2;
	shl.b32 	%r9, %r8, 1;
	add.s32 	%r10, %r9, %r4;
	cvt.u64.u32 	%rd3, %r10;
	shl.b32 	%r11, %r4, 3;
	mov.u32 	%r12, sdata;
	add.s32 	%r6, %r12, %r11;
	mov.b64 	%rd13, 0;
	st.shared.u64 	[%r6], %rd13;
	cvt.u64.u32 	%rd4, %r2;
	add.s64 	%rd14, %rd3, %rd4;
	setp.ge.s64 	%p2, %rd14, %rd10;
	@%p2 bra 	$L__BB4_4;
	shl.b64 	%rd21, %rd3, 3;
	add.s64 	%rd22, %rd2, %rd21;
	ld.global.u64 	%rd23, [%rd22];
	add.s64 	%rd24, %rd1, %rd21;
	ld.global.u64 	%rd25, [%rd24];
	mul.lo.s64 	%rd26, %rd25, %rd23;
	shl.b64 	%rd27, %rd4, 3;
	add.s64 	%rd28, %rd22, %rd27;
	ld.global.u64 	%rd29, [%rd28];
	add.s64 	%rd30, %rd24, %rd27;
	ld.global.u64 	%rd31, [%rd30];
	mad.lo.s64 	%rd32, %rd31, %rd29, %rd26;
	st.shared.u64 	[%r6], %rd32;
	bra.uni 	$L__BB4_6;
$L__BB4_4:
	setp.le.s64 	%p3, %rd10, %rd3;
	@%p3 bra 	$L__BB4_6;
	shl.b64 	%rd15, %rd3, 3;
	add.s64 	%rd16, %rd2, %rd15;
	ld.global.u64 	%rd17, [%rd16];
	add.s64 	%rd18, %rd1, %rd15;
	ld.global.u64 	%rd19, [%rd18];
	mul.lo.s64 	%rd20, %rd19, %rd17;
	st.shared.u64 	[%r6], %rd20;
$L__BB4_6:
	bar.sync 	0;
	shr.u32 	%r13, %r2, 1;
	cvt.u64.u32 	%rd57, %r13;
	setp.lt.u32 	%p4, %r2, 66;
	cvt.u64.u32 	%rd6, %r4;
	add.s64 	%rd33, %rd57, %rd6;
	setp.ge.s64 	%p5, %rd33, %rd10;
	or.pred  	%p6, %p4, %p5;
	@%p6 bra 	$L__BB4_10;
$L__BB4_7:
	setp.le.u64 	%p7, %rd57, %rd6;
	@%p7 bra 	$L__BB4_9;
	cvt.u32.u64 	%r14, %rd57;
	shl.b32 	%r15, %r14, 3;
	add.s32 	%r16, %r6, %r15;
	ld.shared.u64 	%rd35, [%r16];
	ld.shared.u64 	%rd36, [%r6];
	add.s64 	%rd37, %rd36, %rd35;
	st.shared.u64 	[%r6], %rd37;
$L__BB4_9:
	bar.sync 	0;
	shr.u64 	%rd8, %rd57, 1;
	setp.gt.u64 	%p8, %rd57, 65;
	add.s64 	%rd39, %rd8, %rd6;
	setp.lt.s64 	%p9, %rd39, %rd10;
	and.pred  	%p10, %p8, %p9;
	mov.u64 	%rd57, %rd8;
	@%p10 bra 	$L__BB4_7;
$L__BB4_10:
	setp.gt.u32 	%p11, %r4, 31;
	@%p11 bra 	$L__BB4_13;
	ld.shared.u64 	%rd40, [%r6+256];
	ld.shared.u64 	%rd41, [%r6];
	add.s64 	%rd42, %rd41, %rd40;
	ld.shared.u64 	%rd43, [%r6+128];
	add.s64 	%rd44, %rd43, %rd42;
	ld.shared.u64 	%rd45, [%r6+64];
	add.s64 	%rd46, %rd45, %rd44;
	ld.shared.u64 	%rd47, [%r6+32];
	add.s64 	%rd48, %rd47, %rd46;
	ld.shared.u64 	%rd49, [%r6+16];
	add.s64 	%rd50, %rd49, %rd48;
	ld.shared.u64 	%rd51, [%r6+8];
	add.s64 	%rd52, %rd51, %rd50;
	st.shared.u64 	[%r6], %rd52;
	setp.ne.s32 	%p12, %r4, 0;
	@%p12 bra 	$L__BB4_13;
	ld.shared.u64 	%rd53, [sdata];
	cvta.to.global.u64 	%rd54, %rd9;
	mul.wide.u32 	%rd55, %r5, 8;
	add.s64 	%rd56, %rd54, %rd55;
	st.global.u64 	[%rd56], %rd53;
$L__BB4_13:
	ret;

}


// ===== COMPILED SASS (sm_100) =====

	.target	sm_100

	.elftype	@"ET_EXEC"


//--------------------- .note.nv.tkinfo           --------------------------
	.section	.note.nv.tkinfo,"",@"SHT_NOTE"
	.sectionflags	@"SHF_NOTE_NV_TKINFO"
	.tkinfo
        /*0018*/ 	.word	0x00000002
        /*0030*/ 	.string	""
        /*0030*/ 	.string	"ptxas"
        /*0030*/ 	.string	"Cuda compilation tools, release 13.0, V13.0.88"
        /*0030*/ 	.string	"Build cuda_13.0.r13.0/compiler.36424714_0"
        /*0030*/ 	.string	"-arch sm_100 -m 64 "



//--------------------- .note.nv.cuinfo           --------------------------
	.section	.note.nv.cuinfo,"",@"SHT_NOTE"
	.sectionflags	@"SHF_NOTE_NV_CUINFO"
        /*0018*/ 	.short	0x0002
        /*001a*/ 	.short	0x0064
        /*001c*/ 	.short	0x0082
	.zero		2


//--------------------- .nv.info                  --------------------------
	.section	.nv.info,"",@"SHT_CUDA_INFO"
	.align	4


	//----- nvinfo : EIATTR_REGCOUNT
	.align		4
        /*0000*/ 	.byte	0x04, 0x2f
        /*0002*/ 	.short	(.L_1 - .L_0)
	.align		4
.L_0:
        /*0004*/ 	.word	index@(_Z17kernel_dotproductPxS_S_x)
        /*0008*/ 	.word	0x00000010


	//----- nvinfo : EIATTR_FRAME_SIZE
	.align		4
.L_1:
        /*000c*/ 	.byte	0x04, 0x11
        /*000e*/ 	.short	(.L_3 - .L_2)
	.align		4
.L_2:
        /*0010*/ 	.word	index@(_Z17kernel_dotproductPxS_S_x)
        /*0014*/ 	.word	0x00000000


	//----- nvinfo : EIATTR_REGCOUNT
	.align		4
.L_3:
        /*0018*/ 	.byte	0x04, 0x2f
        /*001a*/ 	.short	(.L_5 - .L_4)
	.align		4
.L_4:
        /*001c*/ 	.word	index@(_Z18kernel_dotproduct2ILj64EEvPxS0_S0_x)
        /*0020*/ 	.word	0x00000016


	//----- nvinfo : EIATTR_FRAME_SIZE
	.align		4
.L_5:
        /*0024*/ 	.byte	0x04, 0x11
        /*0026*/ 	.short	(.L_7 - .L_6)
	.align		4
.L_6:
        /*0028*/ 	.word	index@(_Z18kernel_dotproduct2ILj64EEvPxS0_S0_x)
        /*002c*/ 	.word	0x00000000


	//----- nvinfo : EIATTR_REGCOUNT
	.align		4
.L_7:
        /*0030*/ 	.byte	0x04, 0x2f
        /*0032*/ 	.short	(.L_9 - .L_8)
	.align		4
.L_8:
        /*0034*/ 	.word	index@(_Z18kernel_dotproduct2ILj128EEvPxS0_S0_x)
        /*0038*/ 	.word	0x00000016


	//----- nvinfo : EIATTR_FRAME_SIZE
	.align		4
.L_9:
        /*003c*/ 	.byte	0x04, 0x11
        /*003e*/ 	.short	(.L_11 - .L_10)
	.align		4
.L_10:
        /*0040*/ 	.word	index@(_Z18kernel_dotproduct2ILj128EEvPxS0_S0_x)
        /*0044*/ 	.word	0x00000000


	//----- nvinfo : EIATTR_REGCOUNT
	.align		4
.L_11:
        /*0048*/ 	.byte	0x04, 0x2f
        /*004a*/ 	.short	(.L_13 - .L_12)
	.align		4
.L_12:
        /*004c*/ 	.word	index@(_Z18kernel_dotproduct2ILj256EEvPxS0_S0_x)
        /*0050*/ 	.word	0x00000016


	//----- nvinfo : EIATTR_FRAME_SIZE
	.align		4
.L_13:
        /*0054*/ 	.byte	0x04, 0x11
        /*0056*/ 	.short	(.L_15 - .L_14)
	.align		4
.L_14:
        /*0058*/ 	.word	index@(_Z18kernel_dotproduct2ILj256EEvPxS0_S0_x)
        /*005c*/ 	.word	0x00000000


	//----- nvinfo : EIATTR_REGCOUNT
	.align		4
.L_15:
        /*0060*/ 	.byte	0x04, 0x2f
        /*0062*/ 	.short	(.L_17 - .L_16)
	.align		4
.L_16:
        /*0064*/ 	.word	index@(_Z18kernel_dotproduct2ILj1024EEvPxS0_S0_x)
        /*0068*/ 	.word	0x00000016


	//----- nvinfo : EIATTR_FRAME_SIZE
	.align		4
.L_17:
        /*006c*/ 	.byte	0x04, 0x11
        /*006e*/ 	.short	(.L_19 - .L_18)
	.align		4
.L_18:
        /*0070*/ 	.word	index@(_Z18kernel_dotproduct2ILj1024EEvPxS0_S0_x)
        /*0074*/ 	.word	0x00000000


	//----- nvinfo : EIATTR_MIN_STACK_SIZE
	.align		4
.L_19:
        /*0078*/ 	.byte	0x04, 0x12
        /*007a*/ 	.short	(.L_21 - .L_20)
	.align		4
.L_20:
        /*007c*/ 	.word	index@(_Z18kernel_dotproduct2ILj1024EEvPxS0_S0_x)
        /*0080*/ 	.word	0x00000000


	//----- nvinfo : EIATTR_MIN_STACK_SIZE
	.align		4
.L_21:
        /*0084*/ 	.byte	0x04, 0x12
        /*0086*/ 	.short	(.L_23 - .L_22)
	.align		4
.L_22:
        /*0088*/ 	.word	index@(_Z18kernel_dotproduct2ILj256EEvPxS0_S0_x)
        /*008c*/ 	.word	0x00000000


	//----- nvinfo : EIATTR_MIN_STACK_SIZE
	.align		4
.L_23:
        /*0090*/ 	.byte	0x04, 0x12
        /*0092*/ 	.short	(.L_25 - .L_24)
	.align		4
.L_24:
        /*0094*/ 	.word	index@(_Z18kernel_dotproduct2ILj128EEvPxS0_S0_x)
        /*0098*/ 	.word	0x00000000


	//----- nvinfo : EIATTR_MIN_STACK_SIZE
	.align		4
.L_25:
        /*009c*/ 	.byte	0x04, 0x12
        /*009e*/ 	.short	(.L_27 - .L_26)
	.align		4
.L_26:
        /*00a0*/ 	.word	index@(_Z18kernel_dotproduct2ILj64EEvPxS0_S0_x)
        /*00a4*/ 	.word	0x00000000


	//----- nvinfo : EIATTR_MIN_STACK_SIZE
	.align		4
.L_27:
        /*00a8*/ 	.byte	0x04, 0x12
        /*00aa*/ 	.short	(.L_29 - .L_28)
	.align		4
.L_28:
        /*00ac*/ 	.word	index@(_Z17kernel_dotproductPxS_S_x)
        /*00b0*/ 	.word	0x00000000
.L_29:


//--------------------- .nv.compat                --------------------------
	.section	.nv.compat,"",@"SHT_CUDA_COMPAT_INFO"
	.align	4
        /*0000*/ 	.byte	0x02, 0x09, 0x00, 0x00, 0x02, 0x02, 0x01, 0x00, 0x02, 0x05, 0x05, 0x00, 0x03, 0x07, 0x01, 0x01
        /*0010*/ 	.byte	0x02, 0x03, 0x00, 0x00, 0x02, 0x06, 0x01, 0x00, 0x04, 0x0b, 0x08, 0x00, 0x09, 0x00, 0x00, 0x00
        /*0020*/ 	.byte	0x00, 0x00, 0x00, 0x00


//--------------------- .nv.info._Z18kernel_dotproduct2ILj1024EEvPxS0_S0_x --------------------------
	.section	.nv.info._Z18kernel_dotproduct2ILj1024EEvPxS0_S0_x,"",@"SHT_CUDA_INFO"
	.sectionflags	@""
	.align	4


	//----- nvinfo : EIATTR_CUDA_API_VERSION
	.align		4
        /*0000*/ 	.byte	0x04, 0x37
        /*0002*/ 	.short	(.L_31 - .L_30)
.L_30:
        /*0004*/ 	.word	0x00000082


	//----- nvinfo : EIATTR_KPARAM_INFO
	.align		4
.L_31:
        /*0008*/ 	.byte	0x04, 0x17
        /*000a*/ 	.short	(.L_33 - .L_32)
.L_32:
        /*000c*/ 	.word	0x00000000
        /*0010*/ 	.short	0x0003
        /*0012*/ 	.short	0x0018
        /*0014*/ 	.byte	0x00, 0xf0, 0x21, 0x00


	//----- nvinfo : EIATTR_KPARAM_INFO
	.align		4
.L_33:
        /*0018*/ 	.byte	0x04, 0x17
        /*001a*/ 	.short	(.L_35 - .L_34)
.L_34:
        /*001c*/ 	.word	0x00000000
        /*0020*/ 	.short	0x0002
        /*0022*/ 	.short	0x0010
        /*0024*/ 	.byte	0x00, 0xf5, 0x21, 0x00


	//----- nvinfo : EIATTR_KPARAM_INFO
	.align		4
.L_35:
        /*0028*/ 	.byte	0x04, 0x17
        /*002a*/ 	.short	(.L_37 - .L_36)
.L_36:
        /*002c*/ 	.word	0x00000000
        /*0030*/ 	.short	0x0001
        /*0032*/ 	.short	0x0008
        /*0034*/ 	.byte	0x00, 0xf5, 0x21, 0x00


	//----- nvinfo : EIATTR_KPARAM_INFO
	.align		4
.L_37:
        /*0038*/ 	.byte	0x04, 0x17
        /*003a*/ 	.short	(.L_39 - .L_38)
.L_38:
        /*003c*/ 	.word	0x00000000
        /*0040*/ 	.short	0x0000
        /*0042*/ 	.short	0x0000
        /*0044*/ 	.byte	0x00, 0xf5, 0x21, 0x00


	//----- nvinfo : EIATTR_SPARSE_MMA_MASK
	.align		4
.L_39:
        /*0048*/ 	.byte	0x03, 0x50
        /*004a*/ 	.short	0x0000


	//----- nvinfo : EIATTR_MAXREG_COUNT
	.align		4
        /*004c*/ 	.byte	0x03, 0x1b
        /*004e*/ 	.short	0x00ff


	//----- nvinfo : EIATTR_NUM_BARRIERS
	.align		4
        /*0050*/ 	.byte	0x02, 0x4c
        /*0052*/ 	.byte	0x01
	.zero		1


	//----- nvinfo : EIATTR_MERCURY_ISA_VERSION
	.align		4
        /*0054*/ 	.byte	0x03, 0x5f
        /*0056*/ 	.short	0x0101


	//----- nvinfo : EIATTR_VRC_CTA_INIT_COUNT
	.align		4
        /*0058*/ 	.byte	0x02, 0x4a
	.zero		1
	.zero		1


	//----- nvinfo : EIATTR_EXIT_INSTR_OFFSETS
	.align		4
        /*005c*/ 	.byte	0x04, 0x1c
        /*005e*/ 	.short	(.L_41 - .L_40)


	//   ....[0]....
.L_40:
        /*0060*/ 	.word	0x00000660


	//   ....[1]....
        /*0064*/ 	.word	0x00000760


	//   ....[2]....
        /*0068*/ 	.word	0x000007e0


	//----- nvinfo : EIATTR_CRS_STACK_SIZE
	.align		4
.L_41:
        /*006c*/ 	.byte	0x04, 0x1e
        /*006e*/ 	.short	(.L_43 - .L_42)
.L_42:
        /*0070*/ 	.word	0x00000000


	//----- nvinfo : EIATTR_CBANK_PARAM_SIZE
	.align		4
.L_43:
        /*0074*/ 	.byte	0x03, 0x19
        /*0076*/ 	.short	0x0020


	//----- nvinfo : EIATTR_PARAM_CBANK
	.align		4
        /*0078*/ 	.byte	0x04, 0x0a
        /*007a*/ 	.short	(.L_45 - .L_44)
	.align		4
.L_44:
        /*007c*/ 	.word	index@(.nv.constant0._Z18kernel_dotproduct2ILj1024EEvPxS0_S0_x)
        /*0080*/ 	.short	0x0380
        /*0082*/ 	.short	0x0020


	//----- nvinfo : EIATTR_SW_WAR
	.align		4
.L_45:
        /*0084*/ 	.byte	0x04, 0x36
        /*0086*/ 	.short	(.L_47 - .L_46)
.L_46:
        /*0088*/ 	.word	0x00000008
.L_47:


//--------------------- .nv.info._Z18kernel_dotproduct2ILj256EEvPxS0_S0_x --------------------------
	.section	.nv.info._Z18kernel_dotproduct2ILj256EEvPxS0_S0_x,"",@"SHT_CUDA_INFO"
	.sectionflags	@""
	.align	4


	//----- nvinfo : EIATTR_CUDA_API_VERSION
	.align		4
        /*0000*/ 	.byte	0x04, 0x37
        /*0002*/ 	.short	(.L_49 - .L_48)
.L_48:
        /*0004*/ 	.word	0x00000082


	//----- nvinfo : EIATTR_KPARAM_INFO
	.align		4
.L_49:
        /*0008*/ 	.byte	0x04, 0x17
        /*000a*/ 	.short	(.L_51 - .L_50)
.L_50:
        /*000c*/ 	.word	0x00000000
        /*0010*/ 	.short	0x0003
        /*0012*/ 	.short	0x0018
        /*0014*/ 	.byte	0x00, 0xf0, 0x21, 0x00


	//----- nvinfo : EIATTR_KPARAM_INFO
	.align		4
.L_51:
        /*0018*/ 	.byte	0x04, 0x17
        /*001a*/ 	.short	(.L_53 - .L_52)
.L_52:
        /*001c*/ 	.word	0x00000000
        /*0020*/ 	.short	0x0002
        /*0022*/ 	.short	0x0010
        /*0024*/ 	.byte	0x00, 0xf5, 0x21, 0x00


	//----- nvinfo : EIATTR_KPARAM_INFO
	.align		4
.L_53:
        /*0028*/ 	.byte	0x04, 0x17
        /*002a*/ 	.short	(.L_55 - .L_54)
.L_54:
        /*002c*/ 	.word	0x00000000
        /*0030*/ 	.short	0x0001
        /*0032*/ 	.short	0x0008
        /*0034*/ 	.byte	0x00, 0xf5, 0x21, 0x00


	//----- nvinfo : EIATTR_KPARAM_INFO
	.align		4
.L_55:
        /*0038*/ 	.byte	0x04, 0x17
        /*003a*/ 	.short	(.L_57 - .L_56)
.L_56:
        /*003c*/ 	.word	0x00000000
        /*0040*/ 	.short	0x0000
        /*0042*/ 	.short	0x0000
        /*0044*/ 	.byte	0x00, 0xf5, 0x21, 0x00


	//----- nvinfo : EIATTR_SPARSE_MMA_MASK
	.align		4
.L_57:
        /*0048*/ 	.byte	0x03, 0x50
        /*004a*/ 	.short	0x0000


	//----- nvinfo : EIATTR_MAXREG_COUNT
	.align		4
        /*004c*/ 	.byte	0x03, 0x1b
        /*004e*/ 	.short	0x00ff


	//----- nvinfo : EIATTR_NUM_BARRIERS
	.align		4
        /*0050*/ 	.byte	0x02, 0x4c
        /*0052*/ 	.byte	0x01
	.zero		1


	//----- nvinfo : EIATTR_MERCURY_ISA_VERSION
	.align		4
        /*0054*/ 	.byte	0x03, 0x5f
        /*0056*/ 	.short	0x0101


	//----- nvinfo : EIATTR_VRC_CTA_INIT_COUNT
	.align		4
        /*0058*/ 	.byte	0x02, 0x4a
	.zero		1
	.zero		1


	//----- nvinfo : EIATTR_EXIT_INSTR_OFFSETS
	.align		4
        /*005c*/ 	.byte	0x04, 0x1c
        /*005e*/ 	.short	(.L_59 - .L_58)


	//   ....[0]....
.L_58:
        /*0060*/ 	.word	0x00000660


	//   ....[1]....
        /*0064*/ 	.word	0x00000760


	//   ....[2]....
        /*0068*/ 	.word	0x000007e0


	//----- nvinfo : EIATTR_CRS_STACK_SIZE
	.align		4
.L_59:
        /*006c*/ 	.byte	0x04, 0x1e
        /*006e*/ 	.short	(.L_61 - .L_60)
.L_60:
        /*0070*/ 	.word	0x00000000


	//----- nvinfo : EIATTR_CBANK_PARAM_SIZE
	.align		4
.L_61:
        /*0074*/ 	.byte	0x03, 0x19
        /*0076*/ 	.short	0x0020


	//----- nvinfo : EIATTR_PARAM_CBANK
	.align		4
        /*0078*/ 	.byte	0x04, 0x0a
        /*007a*/ 	.short	(.L_63 - .L_62)
	.align		4
.L_62:
        /*007c*/ 	.word	index@(.nv.constant0._Z18kernel_dotproduct2ILj256EEvPxS0_S0_x)
        /*0080*/ 	.short	0x0380
        /*0082*/ 	.short	0x0020


	//----- nvinfo : EIATTR_SW_WAR
	.align		4
.L_63:
        /*0084*/ 	.byte	0x04, 0x36
        /*0086*/ 	.short	(.L_65 - .L_64)
.L_64:
        /*0088*/ 	.word	0x00000008
.L_65:


//--------------------- .nv.info._Z18kernel_dotproduct2ILj128EEvPxS0_S0_x --------------------------
	.section	.nv.info._Z18kernel_dotproduct2ILj128EEvPxS0_S0_x,"",@"SHT_CUDA_INFO"
	.sectionflags	@""
	.align	4


	//----- nvinfo : EIATTR_CUDA_API_VERSION
	.align		4
        /*0000*/ 	.byte	0x04, 0x37
        /*0002*/ 	.short	(.L_67 - .L_66)
.L_66:
        /*0004*/ 	.word	0x00000082


	//----- nvinfo : EIATTR_KPARAM_INFO
	.align		4
.L_67:
        /*0008*/ 	.byte	0x04, 0x17
        /*000a*/ 	.short	(.L_69 - .L_68)
.L_68:
        /*000c*/ 	.word	0x00000000
        /*0010*/ 	.short	0x0003
        /*0012*/ 	.short	0x0018
        /*0014*/ 	.byte	0x00, 0xf0, 0x21, 0x00


	//----- nvinfo : EIATTR_KPARAM_INFO
	.align		4
.L_69:
        /*0018*/ 	.byte	0x04, 0x17
        /*001a*/ 	.short	(.L_71 - .L_70)
.L_70:
        /*001c*/ 	.word	0x00000000
        /*0020*/ 	.short	0x0002
        /*0022*/ 	.short	0x0010
        /*0024*/ 	.byte	0x00, 0xf5, 0x21, 0x00


	//----- nvinfo : EIATTR_KPARAM_INFO
	.align		4
.L_71:
        /*0028*/ 	.byte	0x04, 0x17
        /*002a*/ 	.short	(.L_73 - .L_72)
.L_72:
        /*002c*/ 	.word	0x00000000
        /*0030*/ 	.short	0x0001
        /*0032*/ 	.short	0x0008
        /*0034*/ 	.byte	0x00, 0xf5, 0x21, 0x00


	//----- nvinfo : EIATTR_KPARAM_INFO
	.align		4
.L_73:
        /*0038*/ 	.byte	0x04, 0x17
        /*003a*/ 	.short	(.L_75 - .L_74)
.L_74:
        /*003c*/ 	.word	0x00000000
        /*0040*/ 	.short	0x0000
        /*0042*/ 	.short	0x0000
        /*0044*/ 	.byte	0x00, 0xf5, 0x21, 0x00


	//----- nvinfo : EIATTR_SPARSE_MMA_MASK
	.align		4
.L_75:
        /*0048*/ 	.byte	0x03, 0x50
        /*004a*/ 	.short	0x0000


	//----- nvinfo : EIATTR_MAXREG_COUNT
	.align		4
        /*004c*/ 	.byte	0x03, 0x1b
        /*004e*/ 	.short	0x00ff


	//----- nvinfo : EIATTR_NUM_BARRIERS
	.align		4
        /*0050*/ 	.byte	0x02, 0x4c
        /*0052*/ 	.byte	0x01
	.zero		1


	//----- nvinfo : EIATTR_MERCURY_ISA_VERSION
	.align		4
        /*0054*/ 	.byte	0x03, 0x5f
        /*0056*/ 	.short	0x0101


	//----- nvinfo : EIATTR_VRC_CTA_INIT_COUNT
	.align		4
        /*0058*/ 	.byte	0x02, 0x4a
	.zero		1
	.zero		1


	//----- nvinfo : EIATTR_EXIT_INSTR_OFFSETS
	.align		4
        /*005c*/ 	.byte	0x04, 0x1c
        /*005e*/ 	.short	(.L_77 - .L_76)


	//   ....[0]....
.L_76:
        /*0060*/ 	.word	0x00000660


	//   ....[1]....
        /*0064*/ 	.word	0x00000760


	//   ....[2]....
        /*0068*/ 	.word	0x000007e0


	//----- nvinfo : EIATTR_CRS_STACK_SIZE
	.align		4
.L_77:
        /*006c*/ 	.byte	0x04, 0x1e
        /*006e*/ 	.short	(.L_79 - .L_78)
.L_78:
        /*0070*/ 	.word	0x00000000


	//----- nvinfo : EIATTR_CBANK_PARAM_SIZE
	.align		4
.L_79:
        /*0074*/ 	.byte	0x03, 0x19
        /*0076*/ 	.short	0x0020


	//----- nvinfo : EIATTR_PARAM_CBANK
	.align		4
        /*0078*/ 	.byte	0x04, 0x0a
        /*007a*/ 	.short	(.L_81 - .L_80)
	.align		4
.L_80:
        /*007c*/ 	.word	index@(.nv.constant0._Z18kernel_dotproduct2ILj128EEvPxS0_S0_x)
        /*0080*/ 	.short	0x0380
        /*0082*/ 	.short	0x0020


	//----- nvinfo : EIATTR_SW_WAR
	.align		4
.L_81:
        /*0084*/ 	.byte	0x04, 0x36
        /*0086*/ 	.short	(.L_83 - .L_82)
.L_82:
        /*0088*/ 	.word	0x00000008
.L_83:


//--------------------- .nv.info._Z18kernel_dotproduct2ILj64EEvPxS0_S0_x --------------------------
	.section	.nv.info._Z18kernel_dotproduct2ILj64EEvPxS0_S0_x,"",@"SHT_CUDA_INFO"
	.sectionflags	@""
	.align	4


	//----- nvinfo : EIATTR_CUDA_API_VERSION
	.align		4
        /*0000*/ 	.byte	0x04, 0x37
        /*0002*/ 	.short	(.L_85 - .L_84)
.L_84:
        /*0004*/ 	.word	0x00000082


	//----- nvinfo : EIATTR_KPARAM_INFO
	.align		4
.L_85:
        /*0008*/ 	.byte	0x04, 0x17
        /*000a*/ 	.short	(.L_87 - .L_86)
.L_86:
        /*000c*/ 	.word	0x00000000
        /*0010*/ 	.short	0x0003
        /*0012*/ 	.short	0x0018
        /*0014*/ 	.byte	0x00, 0xf0, 0x21, 0x00


	//----- nvinfo : EIATTR_KPARAM_INFO
	.align		4
.L_87:
        /*0018*/ 	.byte	0x04, 0x17
        /*001a*/ 	.short	(.L_89 - .L_88)
.L_88:
        /*001c*/ 	.word	0x00000000
        /*0020*/ 	.short	0x0002
        /*0022*/ 	.short	0x0010
        /*0024*/ 	.byte	0x00, 0xf5, 0x21, 0x00


	//----- nvinfo : EIATTR_KPARAM_INFO
	.align		4
.L_89:
        /*0028*/ 	.byte	0x04, 0x17
        /*002a*/ 	.short	(.L_91 - .L_90)
.L_90:
        /*002c*/ 	.word	0x00000000
        /*0030*/ 	.short	0x0001
        /*0032*/ 	.short	0x0008
        /*0034*/ 	.byte	0x00, 0xf5, 0x21, 0x00


	//----- nvinfo : EIATTR_KPARAM_INFO
	.align		4
.L_91:
        /*0038*/ 	.byte	0x04, 0x17
        /*003a*/ 	.short	(.L_93 - .L_92)
.L_92:
        /*003c*/ 	.word	0x00000000
        /*0040*/ 	.short	0x0000
        /*0042*/ 	.short	0x0000
        /*0044*/ 	.byte	0x00, 0xf5, 0x21, 0x00


	//----- nvinfo : EIATTR_SPARSE_MMA_MASK
	.align		4
.L_93:
        /*0048*/ 	.byte	0x03, 0x50
        /*004a*/ 	.short	0x0000


	//----- nvinfo : EIATTR_MAXREG_COUNT
	.align		4
        /*004c*/ 	.byte	0x03, 0x1b
        /*004e*/ 	.short	0x00ff


	//----- nvinfo : EIATTR_NUM_BARRIERS
	.align		4
        /*0050*/ 	.byte	0x02, 0x4c
        /*0052*/ 	.byte	0x01
	.zero		1


	//----- nvinfo : EIATTR_MERCURY_ISA_VERSION
	.align		4
        /*0054*/ 	.byte	0x03, 0x5f
        /*0056*/ 	.short	0x0101


	//----- nvinfo : EIATTR_VRC_CTA_INIT_COUNT
	.align		4
        /*0058*/ 	.byte	0x02, 0x4a
	.zero		1
	.zero		1


	//----- nvinfo : EIATTR_EXIT_INSTR_OFFSETS
	.align		4
        /*005c*/ 	.byte	0x04, 0x1c
        /*005e*/ 	.short	(.L_95 - .L_94)


	//   ....[0]....
.L_94:
        /*0060*/ 	.word	0x00000660


	//   ....[1]....
        /*0064*/ 	.word	0x00000760


	//   ....[2]....
        /*0068*/ 	.word	0x000007e0


	//----- nvinfo : EIATTR_CRS_STACK_SIZE
	.align		4
.L_95:
        /*006c*/ 	.byte	0x04, 0x1e
        /*006e*/ 	.short	(.L_97 - .L_96)
.L_96:
        /*0070*/ 	.word	0x00000000


	//----- nvinfo : EIATTR_CBANK_PARAM_SIZE
	.align		4
.L_97:
        /*0074*/ 	.byte	0x03, 0x19
        /*0076*/ 	.short	0x0020


	//----- nvinfo : EIATTR_PARAM_CBANK
	.align		4
        /*0078*/ 	.byte	0x04, 0x0a
        /*007a*/ 	.short	(.L_99 - .L_98)
	.align		4
.L_98:
        /*007c*/ 	.word	index@(.nv.constant0._Z18kernel_dotproduct2ILj64EEvPxS0_S0_x)
        /*0080*/ 	.short	0x0380
        /*0082*/ 	.short	0x0020


	//----- nvinfo : EIATTR_SW_WAR
	.align		4
.L_99:
        /*0084*/ 	.byte	0x04, 0x36
        /*0086*/ 	.short	(.L_101 - .L_100)
.L_100:
        /*0088*/ 	.word	0x00000008
.L_101:


//--------------------- .nv.info._Z17kernel_dotproductPxS_S_x --------------------------
	.section	.nv.info._Z17kernel_dotproductPxS_S_x,"",@"SHT_CUDA_INFO"
	.sectionflags	@""
	.align	4


	//----- nvinfo : EIATTR_CUDA_API_VERSION
	.align		4
        /*0000*/ 	.byte	0x04, 0x37
        /*0002*/ 	.short	(.L_103 - .L_102)
.L_102:
        /*0004*/ 	.word	0x00000082


	//----- nvinfo : EIATTR_KPARAM_INFO
	.align		4
.L_103:
        /*0008*/ 	.byte	0x04, 0x17
        /*000a*/ 	.short	(.L_105 - .L_104)
.L_104:
        /*000c*/ 	.word	0x00000000
        /*0010*/ 	.short	0x0003
        /*0012*/ 	.short	0x0018
        /*0014*/ 	.byte	0x00, 0xf0, 0x21, 0x00


	//----- nvinfo : EIATTR_KPARAM_INFO
	.align		4
.L_105:
        /*0018*/ 	.byte	0x04, 0x17
        /*001a*/ 	.short	(.L_107 - .L_106)
.L_106:
        /*001c*/ 	.word	0x00000000
        /*0020*/ 	.short	0x0002
        /*0022*/ 	.short	0x0010
        /*0024*/ 	.byte	0x00, 0xf5, 0x21, 0x00


	//----- nvinfo : EIATTR_KPARAM_INFO
	.align		4
.L_107:
        /*0028*/ 	.byte	0x04, 0x17
        /*002a*/ 	.short	(.L_109 - .L_108)
.L_108:
        /*002c*/ 	.word	0x00000000
        /*0030*/ 	.short	0x0001
        /*0032*/ 	.short	0x0008
        /*0034*/ 	.byte	0x00, 0xf5, 0x21, 0x00


	//----- nvinfo : EIATTR_KPARAM_INFO
	.align		4
.L_109:
        /*0038*/ 	.byte	0x04, 0x17
        /*003a*/ 	.short	(.L_111 - .L_110)
.L_110:
        /*003c*/ 	.word	0x00000000
        /*0040*/ 	.short	0x0000
        /*0042*/ 	.short	0x0000
        /*0044*/ 	.byte	0x00, 0xf5, 0x21, 0x00


	//----- nvinfo : EIATTR_SPARSE_MMA_MASK
	.align		4
.L_111:
        /*0048*/ 	.byte	0x03, 0x50
        /*004a*/ 	.short	0x0000


	//----- nvinfo : EIATTR_MAXREG_COUNT
	.align		4
        /*004c*/ 	.byte	0x03, 0x1b
        /*004e*/ 	.short	0x00ff


	//----- nvinfo : EIATTR_NUM_BARRIERS
	.align		4
        /*0050*/ 	.byte	0x02, 0x4c
        /*0052*/ 	.byte	0x01
	.zero		1


	//----- nvinfo : EIATTR_MERCURY_ISA_VERSION
	.align		4
        /*0054*/ 	.byte	0x03, 0x5f
        /*0056*/ 	.short	0x0101


	//----- nvinfo : EIATTR_VRC_CTA_INIT_COUNT
	.align		4
        /*0058*/ 	.byte	0x02, 0x4a
	.zero		1
	.zero		1


	//----- nvinfo : EIATTR_EXIT_INSTR_OFFSETS
	.align		4
        /*005c*/ 	.byte	0x04, 0x1c
        /*005e*/ 	.short	(.L_113 - .L_112)


	//   ....[0]....
.L_112:
        /*0060*/ 	.word	0x00000350


	//   ....[1]....
        /*0064*/ 	.word	0x000003d0


	//----- nvinfo : EIATTR_CBANK_PARAM_SIZE
	.align		4
.L_113:
        /*0068*/ 	.byte	0x03, 0x19
        /*006a*/ 	.short	0x0020


	//----- nvinfo : EIATTR_PARAM_CBANK
	.align		4
        /*006c*/ 	.byte	0x04, 0x0a
        /*006e*/ 	.short	(.L_115 - .L_114)
	.align		4
.L_114:
        /*0070*/ 	.word	index@(.nv.constant0._Z17kernel_dotproductPxS_S_x)
        /*0074*/ 	.short	0x0380
        /*0076*/ 	.short	0x0020


	//----- nvinfo : EIATTR_SW_WAR
	.align		4
.L_115:
        /*0078*/ 	.byte	0x04, 0x36
        /*007a*/ 	.short	(.L_117 - .L_116)
.L_116:
        /*007c*/ 	.word	0x00000008
.L_117:


//--------------------- .nv.callgraph             --------------------------
	.section	.nv.callgraph,"",@"SHT_CUDA_CALLGRAPH"
	.align	4
	.sectionentsize	8
	.align		4
        /*0000*/ 	.word	0x00000000
	.align		4
        /*0004*/ 	.word	0xffffffff
	.align		4
        /*0008*/ 	.word	0x00000000
	.align		4
        /*000c*/ 	.word	0xfffffffe
	.align		4
        /*0010*/ 	.word	0x00000000
	.align		4
        /*0014*/ 	.word	0xfffffffd
	.align		4
        /*0018*/ 	.word	0x00000000
	.align		4
        /*001c*/ 	.word	0xfffffffc


//--------------------- .text._Z18kernel_dotproduct2ILj1024EEvPxS0_S0_x --------------------------
	.section	.text._Z18kernel_dotproduct2ILj1024EEvPxS0_S0_x,"ax",@progbits
	.align	128
        .global         _Z18kernel_dotproduct2ILj1024EEvPxS0_S0_x
        .type           _Z18kernel_dotproduct2ILj1024EEvPxS0_S0_x,@function
        .size           _Z18kernel_dotproduct2ILj1024EEvPxS0_S0_x,(.L_x_32 - _Z18kernel_dotproduct2ILj1024EEvPxS0_S0_x)
        .other          _Z18kernel_dotproduct2ILj1024EEvPxS0_S0_x,@"STO_CUDA_ENTRY STV_DEFAULT"
_Z18kernel_dotproduct2ILj1024EEvPxS0_S0_x:
.text._Z18kernel_dotproduct2ILj1024EEvPxS0_S0_x:
[----:B------:R-:W-:Y:S01]  /*0000*/  LDC R1, c[0x0][0x37c] ;  /* 0x0000df00ff017b82 */ /* 0x000fe20000000800 */
[----:B------:R-:W0:Y:S01]  /*0010*/  LDCU UR5, c[0x0][0x360] ;  /* 0x00006c00ff0577ac */ /* 0x000e220008000800 */
[----:B------:R-:W-:-:S05]  /*0020*/  UMOV UR4, 0x1 ;  /* 0x0000000100047882 */ /* 0x000fca0000000000 */
.L_x_0:
[----:B0-----:R-:W-:Y:S02]  /*0030*/  UISETP.GE.AND UP0, UPT, UR4, UR5, UPT ;  /* 0x000000050400728c */ /* 0x001fe4000bf06270 */
[----:B------:R-:W-:Y:S01]  /*0040*/  IMAD.U32 R5, RZ, RZ, UR4 ;  /* 0x00000004ff057e24 */ /* 0x000fe2000f8e00ff */
[----:B------:R-:W-:-:S06]  /*0050*/  USHF.L.U32 UR4, UR4, 0x1, URZ ;  /* 0x0000000104047899 */ /* 0x000fcc00080006ff */
[----:B------:R-:W-:Y:S06]  /*0060*/  BRA.U !UP0, `(.L_x_0) ;  /* 0xfffffffd08f07547 */ /* 0x000fec000b83ffff */
[----:B------:R-:W0:Y:S01]  /*0070*/  S2R R0, SR_CTAID.X ;  /* 0x0000000000007919 */ /* 0x000e220000002500 */
[----:B------:R-:W1:Y:S01]  /*0080*/  S2UR UR5, SR_CgaCtaId ;  /* 0x00000000000579c3 */ /* 0x000e620000008800 */
[----:B------:R-:W2:Y:S01]  /*0090*/  LDCU.64 UR8, c[0x0][0x398] ;  /* 0x00007300ff0877ac */ /* 0x000ea20008000a00 */
[----:B------:R-:W-:Y:S01]  /*00a0*/  BSSY.RECONVERGENT B0, `(.L_x_1) ;  /* 0x000003a000007945 */ /* 0x000fe20003800200 */
[----:B------:R-:W3:Y:S01]  /*00b0*/  S2R R3, SR_TID.X ;  /* 0x0000000000037919 */ /* 0x000ee20000002100 */
[----:B------:R-:W-:Y:S01]  /*00c0*/  UMOV UR4, 0x400 ;  /* 0x0000040000047882 */ /* 0x000fe20000000000 */
[----:B------:R-:W4:Y:S01]  /*00d0*/  LDCU.64 UR6, c[0x0][0x358] ;  /* 0x00006b00ff0677ac */ /* 0x000f220008000a00 */
[----:B-1----:R-:W-:Y:S01]  /*00e0*/  ULEA UR4, UR5, UR4, 0x18 ;  /* 0x0000000405047291 */ /* 0x002fe2000f8ec0ff */
[----:B0-----:R-:W-:-:S04]  /*00f0*/  IMAD R4, R0, R5, RZ ;  /* 0x0000000500047224 */ /* 0x001fc800078e02ff */
[----:B---3--:R-:W-:Y:S01]  /*0100*/  IMAD R6, R4, 0x2, R3 ;  /* 0x0000000204067824 */ /* 0x008fe200078e0203 */
[----:B------:R-:W-:-:S04]  /*0110*/  LEA R2, R3, UR4, 0x3 ;  /* 0x0000000403027c11 */ /* 0x000fc8000f8e18ff */
[----:B------:R-:W-:Y:S01]  /*0120*/  IADD3 R4, P1, PT, R6, R5, RZ ;  /* 0x0000000506047210 */ /* 0x000fe20007f3e0ff */
[----:B------:R0:W-:Y:S03]  /*0130*/  STS.64 [R2], RZ ;  /* 0x000000ff02007388 */ /* 0x0001e60000000a00 */
[----:B--2---:R-:W-:Y:S01]  /*0140*/  ISETP.GE.U32.AND P0, PT, R4, UR8, PT ;  /* 0x0000000804007c0c */ /* 0x004fe2000bf06070 */
[----:B------:R-:W-:-:S05]  /*0150*/  IMAD.X R4, RZ, RZ, RZ, P1 ;  /* 0x000000ffff047224 */ /* 0x000fca00008e06ff */
[----:B------:R-:W-:-:S13]  /*0160*/  ISETP.GE.AND.EX P0, PT, R4, UR9, PT, P0 ;  /* 0x0000000904007c0c */ /* 0x000fda000bf06300 */
[----:B0---4-:R-:W-:Y:S05]  /*0170*/  @P0 BRA `(.L_x_2) ;  /* 0x00000000006c0947 */ /* 0x011fea0003800000 */
[----:B------:R-:W0:Y:S01]  /*0180*/  LDCU.128 UR12, c[0x0][0x380] ;  /* 0x00007000ff0c77ac */ /* 0x000e220008000c00 */
[----:B------:R-:W-:Y:S01]  /*0190*/  IMAD.SHL.U32 R14, R6, 0x8, RZ ;  /* 0x00000008060e7824 */ /* 0x000fe200078e00ff */
[----:B------:R-:W-:Y:S01]  /*01a0*/  SHF.R.U32.HI R4, RZ, 0x1d, R6 ;  /* 0x0000001dff047819 */ /* 0x000fe20000011606 */
[----:B------:R-:W-:Y:S01]  /*01b0*/  IMAD.SHL.U32 R13, R5, 0x8, RZ ;  /* 0x00000008050d7824 */ /* 0x000fe200078e00ff */
[----:B------:R-:W-:Y:S02]  /*01c0*/  SHF.R.U32.HI R17, RZ, 0x1d, R5 ;  /* 0x0000001dff117819 */ /* 0x000fe40000011605 */
[C---:B0-----:R-:W-:Y:S02]  /*01d0*/  IADD3 R8, P0, PT, R14.reuse, UR12, RZ ;  /* 0x0000000c0e087c10 */ /* 0x041fe4000ff1e0ff */
[----:B------:R-:W-:Y:S02]  /*01e0*/  IADD3 R14, P1, PT, R14, UR14, RZ ;  /* 0x0000000e0e0e7c10 */ /* 0x000fe4000ff3e0ff */
[----:B------:R-:W-:-:S02]  /*01f0*/  IADD3.X R9, PT, PT, R4, UR13, RZ, P0, !PT ;  /* 0x0000000d04097c10 */ /* 0x000fc400087fe4ff */
[C---:B------:R-:W-:Y:S02]  /*0200*/  IADD3 R6, P0, PT, R13.reuse, R8, RZ ;  /* 0x000000080d067210 */ /* 0x040fe40007f1e0ff */
[----:B------:R-:W-:Y:S02]  /*0210*/  IADD3.X R15, PT, PT, R4, UR15, RZ, P1, !PT ;  /* 0x0000000f040f7c10 */ /* 0x000fe40008ffe4ff */
[----:B------:R-:W-:Y:S01]  /*0220*/  IADD3 R12, P1, PT, R13, R14, RZ ;  /* 0x0000000e0d0c7210 */ /* 0x000fe20007f3e0ff */
[C---:B------:R-:W-:Y:S02]  /*0230*/  IMAD.X R7, R17.reuse, 0x1, R9, P0 ;  /* 0x0000000111077824 */ /* 0x040fe400000e0609 */
[----:B------:R-:W2:Y:S02]  /*0240*/  LDG.E.64 R8, desc[UR6][R8.64] ;  /* 0x0000000608087981 */ /* 0x000ea4000c1e1b00 */
[----:B------:R-:W-:Y:S02]  /*0250*/  IMAD.X R13, R17, 0x1, R15, P1 ;  /* 0x00000001110d7824 */ /* 0x000fe400008e060f */
[----:B------:R-:W2:Y:S04]  /*0260*/  LDG.E.64 R10, desc[UR6][R14.64] ;  /* 0x000000060e0a7981 */ /* 0x000ea8000c1e1b00 */
[----:B------:R-:W3:Y:S04]  /*0270*/  LDG.E.64 R6, desc[UR6][R6.64] ;  /* 0x0000000606067981 */ /* 0x000ee8000c1e1b00 */
[----:B------:R-:W3:Y:S01]  /*0280*/  LDG.E.64 R12, desc[UR6][R12.64] ;  /* 0x000000060c0c7981 */ /* 0x000ee2000c1e1b00 */
[----:B--2---:R-:W-:-:S02]  /*0290*/  IMAD R11, R11, R8, RZ ;  /* 0x000000080b0b7224 */ /* 0x004fc400078e02ff */
[----:B------:R-:W-:-:S04]  /*02a0*/  IMAD.WIDE.U32 R16, R10, R8, RZ ;  /* 0x000000080a107225 */ /* 0x000fc800078e00ff */
[----:B------:R-:W-:Y:S02]  /*02b0*/  IMAD R11, R9, R10, R11 ;  /* 0x0000000a090b7224 */ /* 0x000fe400078e020b */
[----:B---3--:R-:W-:Y:S02]  /*02c0*/  IMAD R19, R13, R6, RZ ;  /* 0x000000060d137224 */ /* 0x008fe400078e02ff */
[----:B------:R-:W-:Y:S02]  /*02d0*/  IMAD.IADD R17, R17, 0x1, R11 ;  /* 0x0000000111117824 */ /* 0x000fe400078e020b */
[-C--:B------:R-:W-:Y:S02]  /*02e0*/  IMAD R19, R7, R12.reuse, R19 ;  /* 0x0000000c07137224 */ /* 0x080fe400078e0213 */
[----:B------:R-:W-:-:S04]  /*02f0*/  IMAD.WIDE.U32 R8, R6, R12, R16 ;  /* 0x0000000c06087225 */ /* 0x000fc800078e0010 */
[----:B------:R-:W-:-:S05]  /*0300*/  IMAD.IADD R9, R9, 0x1, R19 ;  /* 0x0000000109097824 */ /* 0x000fca00078e0213 */
[----:B------:R0:W-:Y:S01]  /*0310*/  STS.64 [R2], R8 ;  /* 0x0000000802007388 */ /* 0x0001e20000000a00 */
[----:B------:R-:W-:Y:S05]  /*0320*/  BRA `(.L_x_3) ;  /* 0x0000000000447947 */ /* 0x000fea0003800000 */
.L_x_2:
[----:B------:R-:W-:-:S04]  /*0330*/  ISETP.GE.U32.AND P0, PT, R6, UR8, PT ;  /* 0x0000000806007c0c */ /* 0x000fc8000bf06070 */
[----:B------:R-:W-:-:S13]  /*0340*/  ISETP.GE.AND.EX P0, PT, RZ, UR9, PT, P0 ;  /* 0x00000009ff007c0c */ /* 0x000fda000bf06300 */
[----:B------:R-:W-:Y:S05]  /*0350*/  @P0 BRA `(.L_x_3) ;  /* 0x0000000000380947 */ /* 0x000fea0003800000 */
[----:B------:R-:W0:Y:S01]  /*0360*/  LDCU.128 UR12, c[0x0][0x380] ;  /* 0x00007000ff0c77ac */ /* 0x000e220008000c00 */
[----:B------:R-:W-:Y:S01]  /*0370*/  IMAD.SHL.U32 R8, R6, 0x8, RZ ;  /* 0x0000000806087824 */ /* 0x000fe200078e00ff */
[----:B------:R-:W-:-:S04]  /*0380*/  SHF.R.U32.HI R4, RZ, 0x1d, R6 ;  /* 0x0000001dff047819 */ /* 0x000fc80000011606 */
[C---:B0-----:R-:W-:Y:S02]  /*0390*/  IADD3 R6, P0, PT, R8.reuse, UR12, RZ ;  /* 0x0000000c08067c10 */ /* 0x041fe4000ff1e0ff */
[----:B------:R-:W-:Y:S02]  /*03a0*/  IADD3 R8, P1, PT, R8, UR14, RZ ;  /* 0x0000000e08087c10 */ /* 0x000fe4000ff3e0ff */
[C---:B------:R-:W-:Y:S02]  /*03b0*/  IADD3.X R7, PT, PT, R4.reuse, UR13, RZ, P0, !PT ;  /* 0x0000000d04077c10 */ /* 0x040fe400087fe4ff */
[----:B------:R-:W-:-:S04]  /*03c0*/  IADD3.X R9, PT, PT, R4, UR15, RZ, P1, !PT ;  /* 0x0000000f04097c10 */ /* 0x000fc80008ffe4ff */
[----:B------:R-:W2:Y:S04]  /*03d0*/  LDG.E.64 R6, desc[UR6][R6.64] ;  /* 0x0000000606067981 */ /* 0x000ea8000c1e1b00 */
[----:B------:R-:W2:Y:S02]  /*03e0*/  LDG.E.64 R8, desc[UR6][R8.64] ;  /* 0x0000000608087981 */ /* 0x000ea4000c1e1b00 */
[-C--:B--2---:R-:W-:Y:S02]  /*03f0*/  IMAD R13, R9, R6.reuse, RZ ;  /* 0x00000006090d7224 */ /* 0x084fe400078e02ff */
[----:B------:R-:W-:-:S04]  /*0400*/  IMAD.WIDE.U32 R10, R8, R6, RZ ;  /* 0x00000006080a7225 */ /* 0x000fc800078e00ff */
[----:B------:R-:W-:-:S04]  /*0410*/  IMAD R13, R7, R8, R13 ;  /* 0x00000008070d7224 */ /* 0x000fc800078e020d */
[----:B------:R-:W-:-:S05]  /*0420*/  IMAD.IADD R11, R11, 0x1, R13 ;  /* 0x000000010b0b7824 */ /* 0x000fca00078e020d */
[----:B------:R1:W-:Y:S02]  /*0430*/  STS.64 [R2], R10 ;  /* 0x0000000a02007388 */ /* 0x0003e40000000a00 */
.L_x_3:
[----:B------:R-:W-:Y:S05]  /*0440*/  BSYNC.RECONVERGENT B0 ;  /* 0x0000000000007941 */ /* 0x000fea0003800200 */
.L_x_1:
[----:B------:R-:W-:Y:S01]  /*0450*/  SHF.R.U32.HI R4, RZ, 0x1, R5 ;  /* 0x00000001ff047819 */ /* 0x000fe20000011605 */
[----:B------:R-:W-:Y:S03]  /*0460*/  BAR.SYNC.DEFER_BLOCKING 0x0 ;  /* 0x0000000000007b1d */ /* 0x000fe60000010000 */
[----:B------:R-:W-:-:S04]  /*0470*/  IADD3 R6, P1, PT, R4, R3, RZ ;  /* 0x0000000304067210 */ /* 0x000fc80007f3e0ff */
[----:B------:R-:W-:Y:S01]  /*0480*/  ISETP.GE.U32.AND P0, PT, R6, UR8, PT ;  /* 0x0000000806007c0c */ /* 0x000fe2000bf06070 */
[----:B------:R-:W-:Y:S01]  /*0490*/  IMAD.X R6, RZ, RZ, RZ, P1 ;  /* 0x000000ffff067224 */ /* 0x000fe200008e06ff */
[----:B------:R-:W-:-:S04]  /*04a0*/  ISETP.GT.U32.AND P1, PT, R3, 0x1f, PT ;  /* 0x0000001f0300780c */ /* 0x000fc80003f24070 */
[----:B------:R-:W-:Y:S01]  /*04b0*/  ISETP.GE.AND.EX P0, PT, R6, UR9, PT, P0 ;  /* 0x0000000906007c0c */ /* 0x000fe2000bf06300 */
[----:B------:R-:W2:Y:S03]  /*04c0*/  LDCU.64 UR8, c[0x0][0x398] ;  /* 0x00007300ff0877ac */ /* 0x000ea60008000a00 */
[----:B------:R-:W-:-:S13]  /*04d0*/  ISETP.LT.U32.OR P0, PT, R5, 0x42, P0 ;  /* 0x000000420500780c */ /* 0x000fda0000701470 */
[----:B------:R-:W-:Y:S05]  /*04e0*/  @P0 BRA `(.L_x_4) ;  /* 0x00000000005c0947 */ /* 0x000fea0003800000 */
[----:B0-----:R-:W-:Y:S02]  /*04f0*/  IMAD.MOV.U32 R9, RZ, RZ, R4 ;  /* 0x000000ffff097224 */ /* 0x001fe400078e0004 */
[----:B------:R-:W-:-:S07]  /*0500*/  IMAD.MOV.U32 R12, RZ, RZ, RZ ;  /* 0x000000ffff0c7224 */ /* 0x000fce00078e00ff */
.L_x_5:
[C---:B------:R-:W-:Y:S01]  /*0510*/  ISETP.GT.U32.AND P0, PT, R9.reuse, R3, PT ;  /* 0x000000030900720c */ /* 0x040fe20003f04070 */
[----:B------:R-:W-:Y:S05]  /*0520*/  WARPSYNC.ALL ;  /* 0x0000000000007948 */ /* 0x000fea0003800000 */
[----:B------:R-:W-:Y:S02]  /*0530*/  ISETP.GT.U32.AND.EX P0, PT, R12, RZ, PT, P0 ;  /* 0x000000ff0c00720c */ /* 0x000fe40003f04100 */
[----:B-1----:R-:W-:-:S11]  /*0540*/  SHF.R.U64 R10, R9, 0x1, R12 ;  /* 0x00000001090a7819 */ /* 0x002fd6000000120c */
[----:B------:R-:W-:Y:S01]  /*0550*/  @P0 IMAD R8, R9, 0x8, R2 ;  /* 0x0000000809080824 */ /* 0x000fe200078e0202 */
[----:B------:R-:W-:Y:S04]  /*0560*/  @P0 LDS.64 R6, [R2] ;  /* 0x0000000002060984 */ /* 0x000fe80000000a00 */
[----:B------:R-:W0:Y:S02]  /*0570*/  @P0 LDS.64 R4, [R8] ;  /* 0x0000000008040984 */ /* 0x000e240000000a00 */
[----:B0-----:R-:W-:Y:S02]  /*0580*/  @P0 IADD3 R4, P2, PT, R4, R6, RZ ;  /* 0x0000000604040210 */ /* 0x001fe40007f5e0ff */
[----:B------:R-:W-:-:S03]  /*0590*/  IADD3 R6, P3, PT, R3, R10, RZ ;  /* 0x0000000a03067210 */ /* 0x000fc60007f7e0ff */
[----:B------:R-:W-:Y:S01]  /*05a0*/  @P0 IMAD.X R5, R5, 0x1, R7, P2 ;  /* 0x0000000105050824 */ /* 0x000fe200010e0607 */
[----:B------:R-:W-:Y:S02]  /*05b0*/  SHF.R.U32.HI R7, RZ, 0x1, R12 ;  /* 0x00000001ff077819 */ /* 0x000fe4000001160c */
[----:B------:R-:W-:Y:S01]  /*05c0*/  ISETP.GT.U32.AND P2, PT, R9, 0x41, PT ;  /* 0x000000410900780c */ /* 0x000fe20003f44070 */
[----:B------:R-:W-:Y:S01]  /*05d0*/  IMAD.MOV.U32 R9, RZ, RZ, R10 ;  /* 0x000000ffff097224 */ /* 0x000fe200078e000a */
[----:B------:R3:W-:Y:S01]  /*05e0*/  @P0 STS.64 [R2], R4 ;  /* 0x0000000402000388 */ /* 0x0007e20000000a00 */
[----:B------:R-:W-:Y:S01]  /*05f0*/  BAR.SYNC.DEFER_BLOCKING 0x0 ;  /* 0x0000000000007b1d */ /* 0x000fe20000010000 */
[----:B--2---:R-:W-:Y:S01]  /*0600*/  ISETP.GE.U32.AND P0, PT, R6, UR8, PT ;  /* 0x0000000806007c0c */ /* 0x004fe2000bf06070 */
[--C-:B------:R-:W-:Y:S01]  /*0610*/  IMAD.X R6, RZ, RZ, R7.reuse, P3 ;  /* 0x000000ffff067224 */ /* 0x100fe200018e0607 */
[----:B------:R-:W-:Y:S01]  /*0620*/  ISETP.GT.U32.AND.EX P2, PT, R12, RZ, PT, P2 ;  /* 0x000000ff0c00720c */ /* 0x000fe20003f44120 */
[----:B------:R-:W-:-:S03]  /*0630*/  IMAD.MOV.U32 R12, RZ, RZ, R7 ;  /* 0x000000ffff0c7224 */ /* 0x000fc600078e0007 */
[----:B------:R-:W-:-:S13]  /*0640*/  ISETP.GE.AND.EX P0, PT, R6, UR9, PT, P0 ;  /* 0x0000000906007c0c */ /* 0x000fda000bf06300 */
[----:B---3--:R-:W-:Y:S05]  /*0650*/  @!P0 BRA P2, `(.L_x_5) ;  /* 0xfffffffc00ac8947 */ /* 0x008fea000103ffff */
.L_x_4:
[----:B--2---:R-:W-:Y:S05]  /*0660*/  @P1 EXIT ;  /* 0x000000000000194d */ /* 0x004fea0003800000 */
[----:B------:R-:W-:Y:S04]  /*0670*/  LDS.64 R4, [R2+0x100] ;  /* 0x0001000002047984 */ /* 0x000fe80000000a00 */
[----:B------:R-:W-:Y:S04]  /*0680*/  LDS.64 R6, [R2] ;  /* 0x0000000002067984 */ /* 0x000fe80000000a00 */
[----:B0-----:R-:W0:Y:S04]  /*0690*/  LDS.64 R8, [R2+0x80] ;  /* 0x0000800002087984 */ /* 0x001e280000000a00 */
[----:B-1----:R-:W-:Y:S04]  /*06a0*/  LDS.64 R10, [R2+0x40] ;  /* 0x00004000020a7984 */ /* 0x002fe80000000a00 */
[----:B------:R-:W1:Y:S04]  /*06b0*/  LDS.64 R12, [R2+0x20] ;  /* 0x00002000020c7984 */ /* 0x000e680000000a00 */
[----:B------:R-:W-:Y:S04]  /*06c0*/  LDS.64 R14, [R2+0x10] ;  /* 0x00001000020e7984 */ /* 0x000fe80000000a00 */
[----:B------:R-:W2:Y:S01]  /*06d0*/  LDS.64 R16, [R2+0x8] ;  /* 0x0000080002107984 */ /* 0x000ea20000000a00 */
[----:B0-----:R-:W-:-:S04]  /*06e0*/  IADD3 R19, P0, P1, R8, R6, R4 ;  /* 0x0000000608137210 */ /* 0x001fc8000791e004 */
[----:B------:R-:W-:Y:S02]  /*06f0*/  IADD3.X R7, PT, PT, R9, R7, R5, P0, P1 ;  /* 0x0000000709077210 */ /* 0x000fe400007e2405 */
[----:B-1----:R-:W-:-:S04]  /*0700*/  IADD3 R5, P0, P1, R12, R10, R19 ;  /* 0x0000000a0c057210 */ /* 0x002fc8000791e013 */
[----:B------:R-:W-:Y:S02]  /*0710*/  IADD3.X R11, PT, PT, R13, R11, R7, P0, P1 ;  /* 0x0000000b0d0b7210 */ /* 0x000fe400007e2407 */
[----:B--2---:R-:W-:-:S04]  /*0720*/  IADD3 R4, P0, P1, R16, R14, R5 ;  /* 0x0000000e10047210 */ /* 0x004fc8000791e005 */
[----:B------:R-:W-:Y:S02]  /*0730*/  IADD3.X R5, PT, PT, R17, R15, R11, P0, P1 ;  /* 0x0000000f11057210 */ /* 0x000fe400007e240b */
[----:B------:R-:W-:-:S03]  /*0740*/  ISETP.NE.AND P0, PT, R3, RZ, PT ;  /* 0x000000ff0300720c */ /* 0x000fc60003f05270 */
[----:B------:R0:W-:Y:S10]  /*0750*/  STS.64 [R2], R4 ;  /* 0x0000000402007388 */ /* 0x0001f40000000a00 */
[----:B------:R-:W-:Y:S05]  /*0760*/  @P0 EXIT ;  /* 0x000000000000094d */ /* 0x000fea0003800000 */
[----:B------:R-:W1:Y:S01]  /*0770*/  S2UR UR5, SR_CgaCtaId ;  /* 0x00000000000579c3 */ /* 0x000e620000008800 */
[----:B------:R-:W-:-:S07]  /*0780*/  UMOV UR4, 0x400 ;  /* 0x0000040000047882 */ /* 0x000fce0000000000 */
[----:B0-----:R-:W0:Y:S01]  /*0790*/  LDC.64 R4, c[0x0][0x390] ;  /* 0x0000e400ff047b82 */ /* 0x001e220000000a00 */
[----:B-1----:R-:W-:Y:S01]  /*07a0*/  ULEA UR4, UR5, UR4, 0x18 ;  /* 0x0000000405047291 */ /* 0x002fe2000f8ec0ff */
[----:B0-----:R-:W-:-:S08]  /*07b0*/  IMAD.WIDE.U32 R4, R0, 0x8, R4 ;  /* 0x0000000800047825 */ /* 0x001fd000078e0004 */
[----:B------:R-:W0:Y:S04]  /*07c0*/  LDS.64 R2, [UR4] ;  /* 0x00000004ff027984 */ /* 0x000e280008000a00 */
[----:B0-----:R-:W-:Y:S01]  /*07d0*/  STG.E.64 desc[UR6][R4.64], R2 ;  /* 0x0000000204007986 */ /* 0x001fe2000c101b06 */
[----:B------:R-:W-:Y:S05]  /*07e0*/  EXIT ;  /* 0x000000000000794d */ /* 0x000fea0003800000 */
.L_x_6:
[----:B------:R-:W-:-:S00]  /*07f0*/  BRA `(.L_x_6) ;  /* 0xfffffffc00fc7947 */ /* 0x000fc0000383ffff */
[----:B------:R-:W-:-:S00]  /*0800*/  NOP ;  /* 0x0000000000007918 */ /* 0x000fc00000000000 */
[----:B------:R-:W-:-:S00]  /*0810*/  NOP ;  /* 0x0000000000007918 */ /* 0x000fc00000000000 */
[----:B------:R-:W-:-:S00]  /*0820*/  NOP ;  /* 0x0000000000007918 */ /* 0x000fc00000000000 */
[----:B------:R-:W-:-:S00]  /*0830*/  NOP ;  /* 0x0000000000007918 */ /* 0x000fc00000000000 */
[----:B------:R-:W-:-:S00]  /*0840*/  NOP ;  /* 0x0000000000007918 */ /* 0x000fc00000000000 */
[----:B------:R-:W-:-:S00]  /*0850*/  NOP ;  /* 0x0000000000007918 */ /* 0x000fc00000000000 */
[----:B------:R-:W-:-:S00]  /*0860*/  NOP ;  /* 0x0000000000007918 */ /* 0x000fc00000000000 */
[----:B------:R-:W-:-:S00]  /*0870*/  NOP ;  /* 0x0000000000007918 */ /* 0x000fc00000000000 */
.L_x_32:


//--------------------- .text._Z18kernel_dotproduct2ILj256EEvPxS0_S0_x --------------------------
	.section	.text._Z18kernel_dotproduct2ILj256EEvPxS0_S0_x,"ax",@progbits
	.align	128
        .global         _Z18kernel_dotproduct2ILj256EEvPxS0_S0_x
        .type           _Z18kernel_dotproduct2ILj256EEvPxS0_S0_x,@function
        .size           _Z18kernel_dotproduct2ILj256EEvPxS0_S0_x,(.L_x_33 - _Z18kernel_dotproduct2ILj256EEvPxS0_S0_x)
        .other          _Z18kernel_dotproduct2ILj256EEvPxS0_S0_x,@"STO_CUDA_ENTRY STV_DEFAULT"
_Z18kernel_dotproduct2ILj256EEvPxS0_S0_x:
.text._Z18kernel_dotproduct2ILj256EEvPxS0_S0_x:
[----:B------:R-:W-:Y:S01]  /*0000*/  LDC R1, c[0x0][0x37c] ;  /* 0x0000df00ff017b82 */ /* 0x000fe20000000800 */
[----:B------:R-:W0:Y:S01]  /*0010*/  LDCU UR5, c[0x0][0x360] ;  /* 0x00006c00ff0577ac */ /* 0x000e220008000800 */
[----:B------:R-:W-:-:S05]  /*0020*/  UMOV UR4, 0x1 ;  /* 0x0000000100047882 */ /* 0x000fca0000000000 */
.L_x_7:
        /* <DEDUP_REMOVED lines=48> */
.L_x_9:
        /* <DEDUP_REMOVED lines=17> */
.L_x_10:
[----:B------:R-:W-:Y:S05]  /*0440*/  BSYNC.RECONVERGENT B0 ;  /* 0x0000000000007941 */ /* 0x000fea0003800200 */
.L_x_8:
        /* <DEDUP_REMOVED lines=12> */
.L_x_12:
        /* <DEDUP_REMOVED lines=21> */
.L_x_11:
        /* <DEDUP_REMOVED lines=25> */
.L_x_13:
        /* <DEDUP_REMOVED lines=9> */
.L_x_33:


//--------------------- .text._Z18kernel_dotproduct2ILj128EEvPxS0_S0_x --------------------------
	.section	.text._Z18kernel_dotproduct2ILj128EEvPxS0_S0_x,"ax",@progbits
	.align	128
        .global         _Z18kernel_dotproduct2ILj128EEvPxS0_S0_x
        .type           _Z18kernel_dotproduct2ILj128EEvPxS0_S0_x,@function
        .size           _Z18kernel_dotproduct2ILj128EEvPxS0_S0_x,(.L_x_34 - _Z18kernel_dotproduct2ILj128EEvPxS0_S0_x)
        .other          _Z18kernel_dotproduct2ILj128EEvPxS0_S0_x,@"STO_CUDA_ENTRY STV_DEFAULT"
_Z18kernel_dotproduct2ILj128EEvPxS0_S0_x:
.text._Z18kernel_dotproduct2ILj128EEvPxS0_S0_x:
[----:B------:R-:W-:Y:S01]  /*0000*/  LDC R1, c[0x0][0x37c] ;  /* 0x0000df00ff017b82 */ /* 0x000fe20000000800 */
[----:B------:R-:W0:Y:S01]  /*0010*/  LDCU UR5, c[0x0][0x360] ;  /* 0x00006c00ff0577ac */ /* 0x000e220008000800 */
[----:B------:R-:W-:-:S05]  /*0020*/  UMOV UR4, 0x1 ;  /* 0x0000000100047882 */ /* 0x000fca0000000000 */
.L_x_14:
        /* <DEDUP_REMOVED lines=48> */
.L_x_16:
        /* <DEDUP_REMOVED lines=17> */
.L_x_17:
[----:B------:R-:W-:Y:S05]  /*0440*/  BSYNC.RECONVERGENT B0 ;  /* 0x0000000000007941 */ /* 0x000fea0003800200 */
.L_x_15:
        /* <DEDUP_REMOVED lines=12> */
.L_x_19:
        /* <DEDUP_REMOVED lines=21> */
.L_x_18:
        /* <DEDUP_REMOVED lines=25> */
.L_x_20:
        /* <DEDUP_REMOVED lines=9> */
.L_x_34:


//--------------------- .text._Z18kernel_dotproduct2ILj64EEvPxS0_S0_x --------------------------
	.section	.text._Z18kernel_dotproduct2ILj64EEvPxS0_S0_x,"ax",@progbits
	.align	128
        .global         _Z18kernel_dotproduct2ILj64EEvPxS0_S0_x
        .type           _Z18kernel_dotproduct2ILj64EEvPxS0_S0_x,@function
        .size           _Z18kernel_dotproduct2ILj64EEvPxS0_S0_x,(.L_x_35 - _Z18kernel_dotproduct2ILj64EEvPxS0_S0_x)
        .other          _Z18kernel_dotproduct2ILj64EEvPxS0_S0_x,@"STO_CUDA_ENTRY STV_DEFAULT"
_Z18kernel_dotproduct2ILj64EEvPxS0_S0_x:
.text._Z18kernel_dotproduct2ILj64EEvPxS0_S0_x:
[----:B------:R-:W-:Y:S01]  /*0000*/  LDC R1, c[0x0][0x37c] ;  /* 0x0000df00ff017b82 */ /* 0x000fe20000000800 */
[----:B------:R-:W0:Y:S01]  /*0010*/  LDCU UR5, c[0x0][0x360] ;  /* 0x00006c00ff0577ac */ /* 0x000e220008000800 */
[----:B------:R-:W-:-:S05]  /*0020*/  UMOV UR4, 0x1 ;  /* 0x0000000100047882 */ /* 0x000fca0000000000 */
.L_x_21:
        /* <DEDUP_REMOVED lines=48> */
.L_x_23:
        /* <DEDUP_REMOVED lines=17> */
.L_x_24:
[----:B------:R-:W-:Y:S05]  /*0440*/  BSYNC.RECONVERGENT B0 ;  /* 0x0000000000007941 */ /* 0x000fea0003800200 */
.L_x_22:
        /* <DEDUP_REMOVED lines=12> */
.L_x_26:
        /* <DEDUP_REMOVED lines=21> */
.L_x_25:
        /* <DEDUP_REMOVED lines=25> */
.L_x_27:
        /* <DEDUP_REMOVED lines=9> */
.L_x_35:


//--------------------- .text._Z17kernel_dotproductPxS_S_x --------------------------
	.section	.text._Z17kernel_dotproductPxS_S_x,"ax",@progbits
	.align	128
        .global         _Z17kernel_dotproductPxS_S_x
        .type           _Z17kernel_dotproductPxS_S_x,@function
        .size           _Z17kernel_dotproductPxS_S_x,(.L_x_36 - _Z17kernel_dotproductPxS_S_x)
        .other          _Z17kernel_dotproductPxS_S_x,@"STO_CUDA_ENTRY STV_DEFAULT"
_Z17kernel_dotproductPxS_S_x:
.text._Z17kernel_dotproductPxS_S_x:
[----:B------:R-:W-:Y:S01]  /*0000*/  LDC R1, c[0x0][0x37c] ;  /* 0x0000df00ff017b82 */ /* 0x000fe20000000800 */
[----:B------:R-:W0:Y:S01]  /*0010*/  LDCU UR5, c[0x0][0x360] ;  /* 0x00006c00ff0577ac */ /* 0x000e220008000800 */
[----:B------:R-:W-:-:S05]  /*0020*/  UMOV UR4, 0x1 ;  /* 0x0000000100047882 */ /* 0x000fca0000000000 */
.L_x_28:
[----:B0-----:R-:W-:Y:S02]  /*0030*/  UISETP.GE.AND UP0, UPT, UR4, UR5, UPT ;  /* 0x000000050400728c */ /* 0x001fe4000bf06270 */
[----:B------:R-:W-:Y:S01]  /*0040*/  UMOV UR6, UR4 ;  /* 0x0000000400067c82 */ /* 0x000fe20008000000 */
[----:B------:R-:W-:-:S06]  /*0050*/  USHF.L.U32 UR4, UR4, 0x1, URZ ;  /* 0x0000000104047899 */ /* 0x000fcc00080006ff */
[----:B------:R-:W-:Y:S06]  /*0060*/  BRA.U !UP0, `(.L_x_28) ;  /* 0xfffffffd08f07547 */ /* 0x000fec000b83ffff */
[----:B------:R-:W0:Y:S01]  /*0070*/  S2R R3, SR_TID.X ;  /* 0x0000000000037919 */ /* 0x000e220000002100 */
[----:B------:R-:W1:Y:S01]  /*0080*/  LDCU.64 UR4, c[0x0][0x398] ;  /* 0x00007300ff0477ac */ /* 0x000e620008000a00 */
[----:B------:R-:W2:Y:S01]  /*0090*/  LDC.64 R4, c[0x0][0x380] ;  /* 0x0000e000ff047b82 */ /* 0x000ea20000000a00 */
[----:B------:R-:W0:Y:S01]  /*00a0*/  S2R R0, SR_CTAID.X ;  /* 0x0000000000007919 */ /* 0x000e220000002500 */
[----:B------:R-:W3:Y:S06]  /*00b0*/  LDCU.64 UR8, c[0x0][0x358] ;  /* 0x00006b00ff0877ac */ /* 0x000eec0008000a00 */
[----:B------:R-:W4:Y:S01]  /*00c0*/  LDC.64 R8, c[0x0][0x388] ;  /* 0x0000e200ff087b82 */ /* 0x000f220000000a00 */
[----:B0-----:R-:W-:-:S05]  /*00d0*/  IMAD R2, R0, UR6, R3 ;  /* 0x0000000600027c24 */ /* 0x001fca000f8e0203 */
[----:B-1----:R-:W-:-:S04]  /*00e0*/  ISETP.GE.U32.AND P0, PT, R2, UR4, PT ;  /* 0x0000000402007c0c */ /* 0x002fc8000bf06070 */
[----:B------:R-:W-:-:S13]  /*00f0*/  ISETP.GE.AND.EX P0, PT, RZ, UR5, PT, P0 ;  /* 0x00000005ff007c0c */ /* 0x000fda000bf06300 */
[----:B------:R-:W-:Y:S01]  /*0100*/  @!P0 IMAD.SHL.U32 R7, R2, 0x8, RZ ;  /* 0x0000000802078824 */ /* 0x000fe200078e00ff */
[----:B------:R-:W-:-:S04]  /*0110*/  @!P0 SHF.R.U32.HI R2, RZ, 0x1d, R2 ;  /* 0x0000001dff028819 */ /* 0x000fc80000011602 */
[C---:B--2---:R-:W-:Y:S02]  /*0120*/  @!P0 IADD3 R4, P1, PT, R7.reuse, R4, RZ ;  /* 0x0000000407048210 */ /* 0x044fe40007f3e0ff */
[----:B----4-:R-:W-:-:S03]  /*0130*/  @!P0 IADD3 R6, P2, PT, R7, R8, RZ ;  /* 0x0000000807068210 */ /* 0x010fc60007f5e0ff */
[C---:B------:R-:W-:Y:S01]  /*0140*/  @!P0 IMAD.X R5, R2.reuse, 0x1, R5, P1 ;  /* 0x0000000102058824 */ /* 0x040fe200008e0605 */
[----:B------:R-:W-:-:S05]  /*0150*/  @!P0 IADD3.X R7, PT, PT, R2, R9, RZ, P2, !PT ;  /* 0x0000000902078210 */ /* 0x000fca00017fe4ff */
[----:B---3--:R-:W2:Y:S04]  /*0160*/  @!P0 LDG.E.64 R4, desc[UR8][R4.64] ;  /* 0x0000000804048981 */ /* 0x008ea8000c1e1b00 */
[----:B------:R-:W2:Y:S01]  /*0170*/  @!P0 LDG.E.64 R6, desc[UR8][R6.64] ;  /* 0x0000000806068981 */ /* 0x000ea2000c1e1b00 */
[----:B------:R-:W0:Y:S01]  /*0180*/  S2UR UR5, SR_CgaCtaId ;  /* 0x00000000000579c3 */ /* 0x000e220000008800 */
[----:B------:R-:W-:Y:S01]  /*0190*/  UMOV UR4, 0x400 ;  /* 0x0000040000047882 */ /* 0x000fe20000000000 */
[----:B------:R-:W-:Y:S01]  /*01a0*/  UISETP.GE.U32.AND UP0, UPT, UR6, 0x2, UPT ;  /* 0x000000020600788c */ /* 0x000fe2000bf06070 */
[----:B------:R-:W-:Y:S01]  /*01b0*/  ISETP.NE.AND P1, PT, R3, RZ, PT ;  /* 0x000000ff0300720c */ /* 0x000fe20003f25270 */
[----:B0-----:R-:W-:Y:S01]  /*01c0*/  ULEA UR4, UR5, UR4, 0x18 ;  /* 0x0000000405047291 */ /* 0x001fe2000f8ec0ff */
[----:B--2---:R-:W-:-:S02]  /*01d0*/  @!P0 IMAD R11, R7, R4, RZ ;  /* 0x00000004070b8224 */ /* 0x004fc400078e02ff */
[----:B------:R-:W-:-:S04]  /*01e0*/  @!P0 IMAD.WIDE.U32 R8, R6, R4, RZ ;  /* 0x0000000406088225 */ /* 0x000fc800078e00ff */
[----:B------:R-:W-:Y:S01]  /*01f0*/  @!P0 IMAD R13, R5, R6, R11 ;  /* 0x00000006050d8224 */ /* 0x000fe200078e020b */
[----:B------:R-:W-:Y:S02]  /*0200*/  CS2R R10, SRZ ;  /* 0x00000000000a7805 */ /* 0x000fe4000001ff00 */
[----:B------:R-:W-:Y:S02]  /*0210*/  @!P0 IMAD.MOV.U32 R10, RZ, RZ, R8 ;  /* 0x000000ffff0a8224 */ /* 0x000fe400078e0008 */
[----:B------:R-:W-:Y:S01]  /*0220*/  @!P0 IMAD.IADD R11, R9, 0x1, R13 ;  /* 0x00000001090b8824 */ /* 0x000fe200078e020d */
[----:B------:R-:W-:-:S05]  /*0230*/  LEA R9, R3, UR4, 0x3 ;  /* 0x0000000403097c11 */ /* 0x000fca000f8e18ff */
[----:B------:R0:W-:Y:S01]  /*0240*/  STS.64 [R9], R10 ;  /* 0x0000000a09007388 */ /* 0x0001e20000000a00 */
[----:B------:R-:W-:Y:S06]  /*0250*/  BAR.SYNC.DEFER_BLOCKING 0x0 ;  /* 0x0000000000007b1d */ /* 0x000fec0000010000 */
[----:B------:R-:W-:Y:S05]  /*0260*/  BRA.U !UP0, `(.L_x_29) ;  /* 0x0000000108387547 */ /* 0x000fea000b800000 */
[----:B------:R-:W-:-:S07]  /*0270*/  HFMA2 R2, -RZ, RZ, 0, 5.9604644775390625e-08 ;  /* 0x00000001ff027431 */ /* 0x000fce00000001ff */
.L_x_30:
[----:B0-----:R-:W-:-:S04]  /*0280*/  IMAD.SHL.U32 R10, R2, 0x2, RZ ;  /* 0x00000002020a7824 */ /* 0x001fc800078e00ff */
[----:B------:R-:W-:-:S05]  /*0290*/  VIADD R4, R10, 0xffffffff ;  /* 0xffffffff0a047836 */ /* 0x000fca0000000000 */
[----:B------:R-:W-:-:S13]  /*02a0*/  LOP3.LUT P0, RZ, R4, R3, RZ, 0xc0, !PT ;  /* 0x0000000304ff7212 */ /* 0x000fda000780c0ff */
[----:B------:R-:W-:Y:S01]  /*02b0*/  @!P0 LEA R8, R2, R9, 0x3 ;  /* 0x0000000902088211 */ /* 0x000fe200078e18ff */
[----:B------:R-:W-:Y:S01]  /*02c0*/  @!P0 LDS.64 R6, [R9] ;  /* 0x0000000009068984 */ /* 0x000fe20000000a00 */
[----:B------:R-:W-:-:S03]  /*02d0*/  MOV R2, R10 ;  /* 0x0000000a00027202 */ /* 0x000fc60000000f00 */
[----:B------:R-:W0:Y:S02]  /*02e0*/  @!P0 LDS.64 R4, [R8] ;  /* 0x0000000008048984 */ /* 0x000e240000000a00 */
[----:B0-----:R-:W-:-:S05]  /*02f0*/  @!P0 IADD3 R4, P2, PT, R4, R6, RZ ;  /* 0x0000000604048210 */ /* 0x001fca0007f5e0ff */
[----:B------:R-:W-:-:S05]  /*0300*/  @!P0 IMAD.X R5, R5, 0x1, R7, P2 ;  /* 0x0000000105058824 */ /* 0x000fca00010e0607 */
[----:B------:R1:W-:Y:S01]  /*0310*/  @!P0 STS.64 [R9], R4 ;  /* 0x0000000409008388 */ /* 0x0003e20000000a00 */
[----:B------:R-:W-:Y:S01]  /*0320*/  BAR.SYNC.DEFER_BLOCKING 0x0 ;  /* 0x0000000000007b1d */ /* 0x000fe20000010000 */
[----:B------:R-:W-:-:S13]  /*0330*/  ISETP.GE.U32.AND P0, PT, R10, UR6, PT ;  /* 0x000000060a007c0c */ /* 0x000fda000bf06070 */
[----:B-1----:R-:W-:Y:S05]  /*0340*/  @!P0 BRA `(.L_x_30) ;  /* 0xfffffffc00cc8947 */ /* 0x002fea000383ffff */
.L_x_29:
[----:B------:R-:W-:Y:S05]  /*0350*/  @P1 EXIT ;  /* 0x000000000000194d */ /* 0x000fea0003800000 */
[----:B------:R-:W1:Y:S01]  /*0360*/  S2UR UR5, SR_CgaCtaId ;  /* 0x00000000000579c3 */ /* 0x000e620000008800 */
[----:B------:R-:W-:-:S07]  /*0370*/  UMOV UR4, 0x400 ;  /* 0x0000040000047882 */ /* 0x000fce0000000000 */
[----:B------:R-:W2:Y:S01]  /*0380*/  LDC.64 R4, c[0x0][0x390] ;  /* 0x0000e400ff047b82 */ /* 0x000ea20000000a00 */
[----:B-1----:R-:W-:Y:S01]  /*0390*/  ULEA UR4, UR5, UR4, 0x18 ;  /* 0x0000000405047291 */ /* 0x002fe2000f8ec0ff */
[----:B--2---:R-:W-:-:S08]  /*03a0*/  IMAD.WIDE.U32 R4, R0, 0x8, R4 ;  /* 0x0000000800047825 */ /* 0x004fd000078e0004 */
[----:B------:R-:W1:Y:S04]  /*03b0*/  LDS.64 R2, [UR4] ;  /* 0x00000004ff027984 */ /* 0x000e680008000a00 */
[----:B-1----:R-:W-:Y:S01]  /*03c0*/  STG.E.64 desc[UR8][R4.64], R2 ;  /* 0x0000000204007986 */ /* 0x002fe2000c101b08 */
[----:B------:R-:W-:Y:S05]  /*03d0*/  EXIT ;  /* 0x000000000000794d */ /* 0x000fea0003800000 */
.L_x_31:
        /* <DEDUP_REMOVED lines=10> */
.L_x_36:


//--------------------- .nv.shared._Z18kernel_dotproduct2ILj1024EEvPxS0_S0_x --------------------------
	.section	.nv.shared._Z18kernel_dotproduct2ILj1024EEvPxS0_S0_x,"aw",@nobits
	.sectionflags	@""
	.align	16
	.zero		1024


//--------------------- .nv.shared.reserved.0     --------------------------
	.section	.nv.shared.reserved.0,"aw",@nobits
	.weak		__nv_reservedSMEM_offset_0_alias
	.size		__nv_reservedSMEM_offset_0_alias, 0, 64
	.other		__nv_reservedSMEM_offset_0_alias,@"STO_CUDA_RESERVED_SHARED STV_DEFAULT"
__nv_reservedSMEM_offset_0_alias:
	.zero		0
	.zero		64


//--------------------- .nv.shared._Z18kernel_dotproduct2ILj256EEvPxS0_S0_x --------------------------
	.section	.nv.shared._Z18kernel_dotproduct2ILj256EEvPxS0_S0_x,"aw",@nobits
	.sectionflags	@""
	.align	16
	.zero		1024


//--------------------- .nv.shared._Z18kernel_dotproduct2ILj128EEvPxS0_S0_x --------------------------
	.section	.nv.shared._Z18kernel_dotproduct2ILj128EEvPxS0_S0_x,"aw",@nobits
	.sectionflags	@""
	.align	16
	.zero		1024


//--------------------- .nv.shared._Z18kernel_dotproduct2ILj64EEvPxS0_S0_x --------------------------
	.section	.nv.shared._Z18kernel_dotproduct2ILj64EEvPxS0_S0_x,"aw",@nobits
	.sectionflags	@""
	.align	16
	.zero		1024


//--------------------- .nv.shared._Z17kernel_dotproductPxS_S_x --------------------------
	.section	.nv.shared._Z17kernel_dotproductPxS_S_x,"aw",@nobits
	.sectionflags	@""
	.align	16
	.zero		1024


//--------------------- .nv.constant0._Z18kernel_dotproduct2ILj1024EEvPxS0_S0_x --------------------------
	.section	.nv.constant0._Z18kernel_dotproduct2ILj1024EEvPxS0_S0_x,"a",@progbits
	.sectionflags	@""
	.align	4
.nv.constant0._Z18kernel_dotproduct2ILj1024EEvPxS0_S0_x:
	.zero		928


//--------------------- .nv.constant0._Z18kernel_dotproduct2ILj256EEvPxS0_S0_x --------------------------
	.section	.nv.constant0._Z18kernel_dotproduct2ILj256EEvPxS0_S0_x,"a",@progbits
	.sectionflags	@""
	.align	4
.nv.constant0._Z18kernel_dotproduct2ILj256EEvPxS0_S0_x:
	.zero		928


//--------------------- .nv.constant0._Z18kernel_dotproduct2ILj128EEvPxS0_S0_x --------------------------
	.section	.nv.constant0._Z18kernel_dotproduct2ILj128EEvPxS0_S0_x,"a",@progbits
	.sectionflags	@""
	.align	4
.nv.constant0._Z18kernel_dotproduct2ILj128EEvPxS0_S0_x:
	.zero		928


//--------------------- .nv.constant0._Z18kernel_dotproduct2ILj64EEvPxS0_S0_x --------------------------
	.section	.nv.constant0._Z18kernel_dotproduct2ILj64EEvPxS0_S0_x,"a",@progbits
	.sectionflags	@""
	.align	4
.nv.constant0._Z18kernel_dotproduct2ILj64EEvPxS0_S0_x:
	.zero		928


//--------------------- .nv.constant0._Z17kernel_dotproductPxS_S_x --------------------------
	.section	.nv.constant0._Z17kernel_dotproductPxS_S_x,"a",@progbits
	.sectionflags	@""
	.align	4
.nv.constant0._Z17kernel_dotproductPxS_S_x:
	.zero		928


//--------------------- SYMBOLS --------------------------

	.type		.nv.reservedSmem.offset0,@object
	.size		.nv.reservedSmem.offset0,0x4
	.type		.nv.reservedSmem.cap,@object
	.size		.nv.reservedSmem.cap,0x4
